// auto-generated by cutlass_sweep.gemm — config: {"arch": "sm_100", "cluster_m": 8, "cluster_n": 1, "dtype": "int8", "dtype_b": "int8", "layout": "nt", "stages": 0, "tile_k": 32, "tile_m": 256, "tile_n": 64}
#include "cutlass/cutlass.h"
#include "cutlass/gemm/collective/collective_builder.hpp"
#include "cutlass/gemm/device/gemm_universal_adapter.h"
#include "cutlass/gemm/kernel/gemm_universal.hpp"
#include "cutlass/epilogue/collective/collective_builder.hpp"

using ElemA = int8_t;
using ElemB = int8_t;
using ElemCD = int8_t;
using Acc  = int32_t;
using TileShape    = cute::Shape<cute::_256, cute::_64, cute::_32>;
using ClusterShape = cute::Shape<cute::_8, cute::_1, cute::_1>;

using CollectiveEpilogue = typename cutlass::epilogue::collective::CollectiveBuilder<
    cutlass::arch::Sm100, cutlass::arch::OpClassTensorOp,
    TileShape, ClusterShape,
    cutlass::epilogue::collective::EpilogueTileAuto,
    Acc, Acc,
    ElemCD, cutlass::layout::RowMajor, 128 / cutlass::sizeof_bits<ElemCD>::value,
    ElemCD, cutlass::layout::RowMajor, 128 / cutlass::sizeof_bits<ElemCD>::value,
    cutlass::epilogue::collective::EpilogueScheduleAuto
  >::CollectiveOp;

using CollectiveMainloop = typename cutlass::gemm::collective::CollectiveBuilder<
    cutlass::arch::Sm100, cutlass::arch::OpClassTensorOp,
    ElemA, cutlass::layout::RowMajor, 128 / cutlass::sizeof_bits<ElemA>::value,
    ElemB, cutlass::layout::ColumnMajor, 128 / cutlass::sizeof_bits<ElemB>::value,
    Acc,
    TileShape, ClusterShape,
    cutlass::gemm::collective::StageCountAutoCarveout<static_cast<int>(sizeof(typename CollectiveEpilogue::SharedStorage))>,
    cutlass::gemm::collective::KernelScheduleAuto
  >::CollectiveOp;

using GemmKernel = cutlass::gemm::kernel::GemmUniversal<
    cute::Shape<int,int,int,int>,
    CollectiveMainloop,
    CollectiveEpilogue
>;
using Gemm = cutlass::gemm::device::GemmUniversalAdapter<GemmKernel>;

// Force the device kernel symbol into the cubin without needing a host main.
auto* _anchor = &cutlass::device_kernel<GemmKernel>;


// ===== COMPILED SASS (sm_100a) =====

	.target	sm_100a

	.elftype	@"ET_EXEC"


//--------------------- .note.nv.tkinfo           --------------------------
	.section	.note.nv.tkinfo,"",@"SHT_NOTE"
	.sectionflags	@"SHF_NOTE_NV_TKINFO"
	.tkinfo
        /*0018*/ 	.word	0x00000002
        /*0030*/ 	.string	""
        /*0030*/ 	.string	"ptxas"
        /*0030*/ 	.string	"Cuda compilation tools, release 13.0, V13.0.88"
        /*0030*/ 	.string	"Build cuda_13.0.r13.0/compiler.36424714_0"
        /*0030*/ 	.string	"-arch sm_100a -m 64 "



//--------------------- .note.nv.cuinfo           --------------------------
	.section	.note.nv.cuinfo,"",@"SHT_NOTE"
	.sectionflags	@"SHF_NOTE_NV_CUINFO"
        /*0018*/ 	.short	0x0002
        /*001a*/ 	.short	0x0064
        /*001c*/ 	.short	0x0082
	.zero		2


//--------------------- .nv.info                  --------------------------
	.section	.nv.info,"",@"SHT_CUDA_INFO"
	.align	4


	//----- nvinfo : EIATTR_REGCOUNT
	.align		4
        /*0000*/ 	.byte	0x04, 0x2f
        /*0002*/ 	.short	(.L_19 - .L_18)
	.align		4
.L_18:
        /*0004*/ 	.word	index@(_ZN7cutlass13device_kernelINS_4gemm6kernel13GemmUniversalIN4cute5tupleIJiiiiEEENS1_10collective13CollectiveMmaINS1_35MainloopSm100TmaUmmaWarpSpecializedILi41ELi2ELi4ENS5_IJNS4_1CILi8EEENSA_ILi1EEESC_EEEEENS5_IJNSA_ILi256EEENSA_ILi64EEENSA_ILi32EEEEEEaNS5_IJlSC_lEEEaSJ_NS4_8TiledMMAINS4_8MMA_AtomIJNS4_21SM100_MMA_S8_2x1SM_SSIaaiLi256ELi64ELNS4_4UMMA5MajorE0ELSO_0ELNSN_8SaturateE0EEEEEENS4_6LayoutINS5_IJSC_SC_SC_EEENS5_IJNSA_ILi0EEESU_SU_EEEEENS5_IJNS4_10UnderscoreESX_SX_EEEEENS4_18SM100_TMA_2SM_LOADENS4_14ComposedLayoutINS4_7SwizzleILi1ELi4ELi3EEENS4_18smem_ptr_flag_bitsILi8EEENSS_INS5_IJSB_SH_EEENS5_IJSH_SC_EEEEEEEvNS4_8identityENS4_28SM100_TMA_2SM_LOAD_MULTICASTES19_vS1A_EENS_8epilogue10collective18CollectiveEpilogueINS1D_23Sm100TmaWarpSpecializedILi1ELi1ELi64ELb0ELb0EEEJNS5_IJNSA_ILi128EEESG_SH_EEENS5_IJNSS_IS1I_SC_EENSS_ISG_SC_EEEEEaSJ_aSJ_NS1D_6fusion15FusionCallbacksIS1H_NS1N_17LinearCombinationIaiaiLNS_15FloatRoundStyleE2EEES1J_S1M_JEEENS4_5SM1004TMEM4LOAD26SM100_TMEM_LOAD_32dp32b64xENS4_13SM90_TMA_LOADENS11_INS12_ILi2ELi4ELi3EEES15_NSS_INS5_IJSB_SG_EEENS5_IJSG_SC_EEEEEEENS4_39AutoVectorizingCopyWithAssumedAlignmentILi128EEENS4_14SM90_TMA_STOREES22_S24_S24_EEEvvEEEEvNT_6ParamsE)
        /*0008*/ 	.word	0x0000009d


	//----- nvinfo : EIATTR_FRAME_SIZE
	.align		4
.L_19:
        /*000c*/ 	.byte	0x04, 0x11
        /*000e*/ 	.short	(.L_21 - .L_20)
	.align		4
.L_20:
        /*0010*/ 	.word	index@($__internal_2_$__cuda_sm10x_tcgen05_guardrail_trap_unallocated_columns_being_dealloced)
        /*0014*/ 	.word	0x00000000


	//----- nvinfo : EIATTR_FRAME_SIZE
	.align		4
.L_21:
        /*0018*/ 	.byte	0x04, 0x11
        /*001a*/ 	.short	(.L_23 - .L_22)
	.align		4
.L_22:
        /*001c*/ 	.word	index@($__internal_1_$__cuda_sm10x_tcgen05_guardrail_trap_phase_invalid_during_alloc)
        /*0020*/ 	.word	0x00000000


	//----- nvinfo : EIATTR_FRAME_SIZE
	.align		4
.L_23:
        /*0024*/ 	.byte	0x04, 0x11
        /*0026*/ 	.short	(.L_25 - .L_24)
	.align		4
.L_24:
        /*0028*/ 	.word	index@($__internal_0_$__cuda_sm10x_tcgen05_guardrail_trap_col_being_dealloced_not_returned_by_alloc)
        /*002c*/ 	.word	0x00000000


	//----- nvinfo : EIATTR_FRAME_SIZE
	.align		4
.L_25:
        /*0030*/ 	.byte	0x04, 0x11
        /*0032*/ 	.short	(.L_27 - .L_26)
	.align		4
.L_26:
        /*0034*/ 	.word	index@(_ZN7cutlass13device_kernelINS_4gemm6kernel13GemmUniversalIN4cute5tupleIJiiiiEEENS1_10collective13CollectiveMmaINS1_35MainloopSm100TmaUmmaWarpSpecializedILi41ELi2ELi4ENS5_IJNS4_1CILi8EEENSA_ILi1EEESC_EEEEENS5_IJNSA_ILi256EEENSA_ILi64EEENSA_ILi32EEEEEEaNS5_IJlSC_lEEEaSJ_NS4_8TiledMMAINS4_8MMA_AtomIJNS4_21SM100_MMA_S8_2x1SM_SSIaaiLi256ELi64ELNS4_4UMMA5MajorE0ELSO_0ELNSN_8SaturateE0EEEEEENS4_6LayoutINS5_IJSC_SC_SC_EEENS5_IJNSA_ILi0EEESU_SU_EEEEENS5_IJNS4_10UnderscoreESX_SX_EEEEENS4_18SM100_TMA_2SM_LOADENS4_14ComposedLayoutINS4_7SwizzleILi1ELi4ELi3EEENS4_18smem_ptr_flag_bitsILi8EEENSS_INS5_IJSB_SH_EEENS5_IJSH_SC_EEEEEEEvNS4_8identityENS4_28SM100_TMA_2SM_LOAD_MULTICASTES19_vS1A_EENS_8epilogue10collective18CollectiveEpilogueINS1D_23Sm100TmaWarpSpecializedILi1ELi1ELi64ELb0ELb0EEEJNS5_IJNSA_ILi128EEESG_SH_EEENS5_IJNSS_IS1I_SC_EENSS_ISG_SC_EEEEEaSJ_aSJ_NS1D_6fusion15FusionCallbacksIS1H_NS1N_17LinearCombinationIaiaiLNS_15FloatRoundStyleE2EEES1J_S1M_JEEENS4_5SM1004TMEM4LOAD26SM100_TMEM_LOAD_32dp32b64xENS4_13SM90_TMA_LOADENS11_INS12_ILi2ELi4ELi3EEES15_NSS_INS5_IJSB_SG_EEENS5_IJSG_SC_EEEEEEENS4_39AutoVectorizingCopyWithAssumedAlignmentILi128EEENS4_14SM90_TMA_STOREES22_S24_S24_EEEvvEEEEvNT_6ParamsE)
        /*0038*/ 	.word	0x00000000


	//----- nvinfo : EIATTR_MIN_STACK_SIZE
	.align		4
.L_27:
        /*003c*/ 	.byte	0x04, 0x12
        /*003e*/ 	.short	(.L_29 - .L_28)
	.align		4
.L_28:
        /*0040*/ 	.word	index@(_ZN7cutlass13device_kernelINS_4gemm6kernel13GemmUniversalIN4cute5tupleIJiiiiEEENS1_10collective13CollectiveMmaINS1_35MainloopSm100TmaUmmaWarpSpecializedILi41ELi2ELi4ENS5_IJNS4_1CILi8EEENSA_ILi1EEESC_EEEEENS5_IJNSA_ILi256EEENSA_ILi64EEENSA_ILi32EEEEEEaNS5_IJlSC_lEEEaSJ_NS4_8TiledMMAINS4_8MMA_AtomIJNS4_21SM100_MMA_S8_2x1SM_SSIaaiLi256ELi64ELNS4_4UMMA5MajorE0ELSO_0ELNSN_8SaturateE0EEEEEENS4_6LayoutINS5_IJSC_SC_SC_EEENS5_IJNSA_ILi0EEESU_SU_EEEEENS5_IJNS4_10UnderscoreESX_SX_EEEEENS4_18SM100_TMA_2SM_LOADENS4_14ComposedLayoutINS4_7SwizzleILi1ELi4ELi3EEENS4_18smem_ptr_flag_bitsILi8EEENSS_INS5_IJSB_SH_EEENS5_IJSH_SC_EEEEEEEvNS4_8identityENS4_28SM100_TMA_2SM_LOAD_MULTICASTES19_vS1A_EENS_8epilogue10collective18CollectiveEpilogueINS1D_23Sm100TmaWarpSpecializedILi1ELi1ELi64ELb0ELb0EEEJNS5_IJNSA_ILi128EEESG_SH_EEENS5_IJNSS_IS1I_SC_EENSS_ISG_SC_EEEEEaSJ_aSJ_NS1D_6fusion15FusionCallbacksIS1H_NS1N_17LinearCombinationIaiaiLNS_15FloatRoundStyleE2EEES1J_S1M_JEEENS4_5SM1004TMEM4LOAD26SM100_TMEM_LOAD_32dp32b64xENS4_13SM90_TMA_LOADENS11_INS12_ILi2ELi4ELi3EEES15_NSS_INS5_IJSB_SG_EEENS5_IJSG_SC_EEEEEEENS4_39AutoVectorizingCopyWithAssumedAlignmentILi128EEENS4_14SM90_TMA_STOREES22_S24_S24_EEEvvEEEEvNT_6ParamsE)
        /*0044*/ 	.word	0x00000000
.L_29:


//--------------------- .nv.compat                --------------------------
	.section	.nv.compat,"",@"SHT_CUDA_COMPAT_INFO"
	.align	4
        /*0000*/ 	.byte	0x02, 0x09, 0x01, 0x00, 0x02, 0x02, 0x03, 0x00, 0x02, 0x05, 0x06, 0x00, 0x03, 0x07, 0x01, 0x01
        /*0010*/ 	.byte	0x02, 0x03, 0x01, 0x00, 0x02, 0x06, 0x01, 0x00, 0x04, 0x0b, 0x08, 0x00, 0x01, 0x00, 0x00, 0x00
        /*0020*/ 	.byte	0x00, 0x00, 0x00, 0x00


//--------------------- .nv.info._ZN7cutlass13device_kernelINS_4gemm6kernel13GemmUniversalIN4cute5tupleIJiiiiEEENS1_10collective13CollectiveMmaINS1_35MainloopSm100TmaUmmaWarpSpecializedILi41ELi2ELi4ENS5_IJNS4_1CILi8EEENSA_ILi1EEESC_EEEEENS5_IJNSA_ILi256EEENSA_ILi64EEENSA_ILi32EEEEEEaNS5_IJlSC_lEEEaSJ_NS4_8TiledMMAINS4_8MMA_AtomIJNS4_21SM100_MMA_S8_2x1SM_SSIaaiLi256ELi64ELNS4_4UMMA5MajorE0ELSO_0ELNSN_8SaturateE0EEEEEENS4_6LayoutINS5_IJSC_SC_SC_EEENS5_IJNSA_ILi0EEESU_SU_EEEEENS5_IJNS4_10UnderscoreESX_SX_EEEEENS4_18SM100_TMA_2SM_LOADENS4_14ComposedLayoutINS4_7SwizzleILi1ELi4ELi3EEENS4_18smem_ptr_flag_bitsILi8EEENSS_INS5_IJSB_SH_EEENS5_IJSH_SC_EEEEEEEvNS4_8identityENS4_28SM100_TMA_2SM_LOAD_MULTICASTES19_vS1A_EENS_8epilogue10collective18CollectiveEpilogueINS1D_23Sm100TmaWarpSpecializedILi1ELi1ELi64ELb0ELb0EEEJNS5_IJNSA_ILi128EEESG_SH_EEENS5_IJNSS_IS1I_SC_EENSS_ISG_SC_EEEEEaSJ_aSJ_NS1D_6fusion15FusionCallbacksIS1H_NS1N_17LinearCombinationIaiaiLNS_15FloatRoundStyleE2EEES1J_S1M_JEEENS4_5SM1004TMEM4LOAD26SM100_TMEM_LOAD_32dp32b64xENS4_13SM90_TMA_LOADENS11_INS12_ILi2ELi4ELi3EEES15_NSS_INS5_IJSB_SG_EEENS5_IJSG_SC_EEEEEEENS4_39AutoVectorizingCopyWithAssumedAlignmentILi128EEENS4_14SM90_TMA_STOREES22_S24_S24_EEEvvEEEEvNT_6ParamsE --------------------------
	.section	.nv.info._ZN7cutlass13device_kernelINS_4gemm6kernel13GemmUniversalIN4cute5tupleIJiiiiEEENS1_10collective13CollectiveMmaINS1_35MainloopSm100TmaUmmaWarpSpecializedILi41ELi2ELi4ENS5_IJNS4_1CILi8EEENSA_ILi1EEESC_EEEEENS5_IJNSA_ILi256EEENSA_ILi64EEENSA_ILi32EEEEEEaNS5_IJlSC_lEEEaSJ_NS4_8TiledMMAINS4_8MMA_AtomIJNS4_21SM100_MMA_S8_2x1SM_SSIaaiLi256ELi64ELNS4_4UMMA5MajorE0ELSO_0ELNSN_8SaturateE0EEEEEENS4_6LayoutINS5_IJSC_SC_SC_EEENS5_IJNSA_ILi0EEESU_SU_EEEEENS5_IJNS4_10UnderscoreESX_SX_EEEEENS4_18SM100_TMA_2SM_LOADENS4_14ComposedLayoutINS4_7SwizzleILi1ELi4ELi3EEENS4_18smem_ptr_flag_bitsILi8EEENSS_INS5_IJSB_SH_EEENS5_IJSH_SC_EEEEEEEvNS4_8identityENS4_28SM100_TMA_2SM_LOAD_MULTICASTES19_vS1A_EENS_8epilogue10collective18CollectiveEpilogueINS1D_23Sm100TmaWarpSpecializedILi1ELi1ELi64ELb0ELb0EEEJNS5_IJNSA_ILi128EEESG_SH_EEENS5_IJNSS_IS1I_SC_EENSS_ISG_SC_EEEEEaSJ_aSJ_NS1D_6fusion15FusionCallbacksIS1H_NS1N_17LinearCombinationIaiaiLNS_15FloatRoundStyleE2EEES1J_S1M_JEEENS4_5SM1004TMEM4LOAD26SM100_TMEM_LOAD_32dp32b64xENS4_13SM90_TMA_LOADENS11_INS12_ILi2ELi4ELi3EEES15_NSS_INS5_IJSB_SG_EEENS5_IJSG_SC_EEEEEEENS4_39AutoVectorizingCopyWithAssumedAlignmentILi128EEENS4_14SM90_TMA_STOREES22_S24_S24_EEEvvEEEEvNT_6ParamsE,"",@"SHT_CUDA_INFO"
	.sectionflags	@""
	.align	4


	//----- nvinfo : EIATTR_CUDA_API_VERSION
	.align		4
        /*0000*/ 	.byte	0x04, 0x37
        /*0002*/ 	.short	(.L_31 - .L_30)
.L_30:
        /*0004*/ 	.word	0x00000082


	//----- nvinfo : EIATTR_KPARAM_INFO
	.align		4
.L_31:
        /*0008*/ 	.byte	0x04, 0x17
        /*000a*/ 	.short	(.L_33 - .L_32)
.L_32:
        /*000c*/ 	.word	0x00000000
        /*0010*/ 	.short	0x0000
        /*0012*/ 	.short	0x0000
        /*0014*/ 	.byte	0x00, 0xf0, 0x01, 0x20


	//----- nvinfo : EIATTR_AT_ENTRY_FRAGMENTS
	.align		4
.L_33:
        /*0018*/ 	.byte	0x04, 0x4f
        /*001a*/ 	.short	(.L_35 - .L_34)


	//   ....[0]....
.L_34:
        /*001c*/ 	.word	0x00000007


	//----- nvinfo : EIATTR_RESERVED_SMEM_USED
	.align		4
.L_35:
        /*0020*/ 	.byte	0x01, 0x41
	.zero		2


	//----- nvinfo : EIATTR_SPARSE_MMA_MASK
	.align		4
        /*0024*/ 	.byte	0x03, 0x50
        /*0026*/ 	.short	0x0000


	//----- nvinfo : EIATTR_TCGEN05_2CTA_USED
	.align		4
        /*0028*/ 	.byte	0x01, 0x52
	.zero		2


	//----- nvinfo : EIATTR_MAXREG_COUNT
	.align		4
        /*002c*/ 	.byte	0x03, 0x1b
        /*002e*/ 	.short	0x00ff


	//----- nvinfo : EIATTR_NUM_BARRIERS
	.align		4
        /*0030*/ 	.byte	0x02, 0x4c
        /*0032*/ 	.byte	0x07
	.zero		1


	//----- nvinfo : EIATTR_EXTERNS
	.align		4
        /*0034*/ 	.byte	0x04, 0x0f
        /*0036*/ 	.short	(.L_37 - .L_36)


	//   ....[0]....
	.align		4
.L_36:
        /*0038*/ 	.word	index@(__assertfail)


	//----- nvinfo : EIATTR_MERCURY_ISA_VERSION
	.align		4
.L_37:
        /*003c*/ 	.byte	0x03, 0x5f
        /*003e*/ 	.short	0x0101


	//----- nvinfo : EIATTR_INT_WARP_WIDE_INSTR_OFFSETS
	.align		4
        /*0040*/ 	.byte	0x04, 0x31
        /*0042*/ 	.short	(.L_39 - .L_38)


	//   ....[0]....
.L_38:
        /*0044*/ 	.word	0x000011d0


	//   ....[1]....
        /*0048*/ 	.word	0x00001270


	//   ....[2]....
        /*004c*/ 	.word	0x00005b00


	//   ....[3]....
        /*0050*/ 	.word	0x00005b30


	//   ....[4]....
        /*0054*/ 	.word	0x00005b50


	//   ....[5]....
        /*0058*/ 	.word	0x00006720


	//   ....[6]....
        /*005c*/ 	.word	0x000067d0


	//----- nvinfo : EIATTR_COOP_GROUP_MASK_REGIDS
	.align		4
.L_39:
        /*0060*/ 	.byte	0x04, 0x29
        /*0062*/ 	.short	(.L_41 - .L_40)


	//   ....[0]....
.L_40:
        /*0064*/ 	.word	0xffffffff


	//   ....[1]....
        /*0068*/ 	.word	0xffffffff


	//   ....[2]....
        /*006c*/ 	.word	0xffffffff


	//   ....[3]....
        /*0070*/ 	.word	0xffffffff


	//   ....[4]....
        /*0074*/ 	.word	0xffffffff


	//   ....[5]....
        /*0078*/ 	.word	0xffffffff


	//   ....[6]....
        /*007c*/ 	.word	0xffffffff


	//   ....[7]....
        /*0080*/ 	.word	0xffffffff


	//   ....[8]....
        /*0084*/ 	.word	0xffffffff


	//   ....[9]....
        /*0088*/ 	.word	0xffffffff


	//   ....[10]....
        /*008c*/ 	.word	0xffffffff


	//   ....[11]....
        /*0090*/ 	.word	0xffffffff


	//   ....[12]....
        /*0094*/ 	.word	0xffffffff


	//   ....[13]....
        /*0098*/ 	.word	0xffffffff


	//----- nvinfo : EIATTR_COOP_GROUP_INSTR_OFFSETS
	.align		4
.L_41:
        /*009c*/ 	.byte	0x04, 0x28
        /*009e*/ 	.short	(.L_43 - .L_42)


	//   ....[0]....
.L_42:
        /*00a0*/ 	.word	0x000000b0


	//   ....[1]....
        /*00a4*/ 	.word	0x00000510


	//   ....[2]....
        /*00a8*/ 	.word	0x00000ba0


	//   ....[3]....
        /*00ac*/ 	.word	0x00000cd0


	//   ....[4]....
        /*00b0*/ 	.word	0x00000dc0


	//   ....[5]....
        /*00b4*/ 	.word	0x00000f20


	//   ....[6]....
        /*00b8*/ 	.word	0x000010b0


	//   ....[7]....
        /*00bc*/ 	.word	0x000012f0


	//   ....[8]....
        /*00c0*/ 	.word	0x000026c0


	//   ....[9]....
        /*00c4*/ 	.word	0x00004a30


	//   ....[10]....
        /*00c8*/ 	.word	0x00004f00


	//   ....[11]....
        /*00cc*/ 	.word	0x00004f30


	//   ....[12]....
        /*00d0*/ 	.word	0x00005a00


	//   ....[13]....
        /*00d4*/ 	.word	0x00005c10


	//----- nvinfo : EIATTR_VRC_CTA_INIT_COUNT
	.align		4
.L_43:
        /*00d8*/ 	.byte	0x02, 0x4a
        /*00da*/ 	.byte	0x80
	.zero		1


	//----- nvinfo : EIATTR_SYSCALL_OFFSETS
	.align		4
        /*00dc*/ 	.byte	0x04, 0x46
        /*00de*/ 	.short	(.L_45 - .L_44)


	//   ....[0]....
.L_44:
        /*00e0*/ 	.word	0x00007340


	//   ....[1]....
        /*00e4*/ 	.word	0x00007480


	//   ....[2]....
        /*00e8*/ 	.word	0x00007c40


	//----- nvinfo : EIATTR_MBARRIER_INSTR_OFFSETS
	.align		4
.L_45:
        /*00ec*/ 	.byte	0x04, 0x39
        /*00ee*/ 	.short	(.L_47 - .L_46)


	//   ....[0]....
.L_46:
        /*00f0*/ 	.word	0x00000660
        /*00f4*/ 	.word	0x000000ff
        /*00f8*/ 	.word	0x00000000
        /*00fc*/ 	.short	0x0100
        /*00fe*/ 	.byte	0x04
	.zero		1


	//   ....[1]....
        /*0100*/ 	.word	0x00000670
        /*0104*/ 	.word	0x000000ff
        /*0108*/ 	.word	0x00000148
        /*010c*/ 	.short	0x0100
        /*010e*/ 	.byte	0x04
	.zero		1


	//   ....[2]....
        /*0110*/ 	.word	0x00000680
        /*0114*/ 	.word	0x000000ff
        /*0118*/ 	.word	0x00000008
        /*011c*/ 	.short	0x0100
        /*011e*/ 	.byte	0x04
	.zero		1


	//   ....[3]....
        /*0120*/ 	.word	0x00000690
        /*0124*/ 	.word	0x000000ff
        /*0128*/ 	.word	0x00000150
        /*012c*/ 	.short	0x0100
        /*012e*/ 	.byte	0x04
	.zero		1


	//   ....[4]....
        /*0130*/ 	.word	0x000006a0
        /*0134*/ 	.word	0x000000ff
        /*0138*/ 	.word	0x00000010
        /*013c*/ 	.short	0x0100
        /*013e*/ 	.byte	0x04
	.zero		1


	//   ....[5]....
        /*0140*/ 	.word	0x000006b0
        /*0144*/ 	.word	0x000000ff
        /*0148*/ 	.word	0x00000158
        /*014c*/ 	.short	0x0100
        /*014e*/ 	.byte	0x04
	.zero		1


	//   ....[6]....
        /*0150*/ 	.word	0x000006c0
        /*0154*/ 	.word	0x000000ff
        /*0158*/ 	.word	0x00000018
        /*015c*/ 	.short	0x0100
        /*015e*/ 	.byte	0x04
	.zero		1


	//   ....[7]....
        /*0160*/ 	.word	0x000006d0
        /*0164*/ 	.word	0x000000ff
        /*0168*/ 	.word	0x00000160
        /*016c*/ 	.short	0x0100
        /*016e*/ 	.byte	0x04
	.zero		1


	//   ....[8]....
        /*0170*/ 	.word	0x000006e0
        /*0174*/ 	.word	0x000000ff
        /*0178*/ 	.word	0x00000020
        /*017c*/ 	.short	0x0100
        /*017e*/ 	.byte	0x04
	.zero		1


	//   ....[9]....
        /*0180*/ 	.word	0x000006f0
        /*0184*/ 	.word	0x000000ff
        /*0188*/ 	.word	0x00000168
        /*018c*/ 	.short	0x0100
        /*018e*/ 	.byte	0x04
	.zero		1


	//   ....[10]....
        /*0190*/ 	.word	0x00000700
        /*0194*/ 	.word	0x000000ff
        /*0198*/ 	.word	0x00000028
        /*019c*/ 	.short	0x0100
        /*019e*/ 	.byte	0x04
	.zero		1


	//   ....[11]....
        /*01a0*/ 	.word	0x00000710
        /*01a4*/ 	.word	0x000000ff
        /*01a8*/ 	.word	0x00000170
        /*01ac*/ 	.short	0x0100
        /*01ae*/ 	.byte	0x04
	.zero		1


	//   ....[12]....
        /*01b0*/ 	.word	0x00000720
        /*01b4*/ 	.word	0x000000ff
        /*01b8*/ 	.word	0x00000030
        /*01bc*/ 	.short	0x0100
        /*01be*/ 	.byte	0x04
	.zero		1


	//   ....[13]....
        /*01c0*/ 	.word	0x00000730
        /*01c4*/ 	.word	0x000000ff
        /*01c8*/ 	.word	0x00000178
        /*01cc*/ 	.short	0x0100
        /*01ce*/ 	.byte	0x04
	.zero		1


	//   ....[14]....
        /*01d0*/ 	.word	0x00000740
        /*01d4*/ 	.word	0x000000ff
        /*01d8*/ 	.word	0x00000038
        /*01dc*/ 	.short	0x0100
        /*01de*/ 	.byte	0x04
	.zero		1


	//   ....[15]....
        /*01e0*/ 	.word	0x00000750
        /*01e4*/ 	.word	0x000000ff
        /*01e8*/ 	.word	0x00000180
        /*01ec*/ 	.short	0x0100
        /*01ee*/ 	.byte	0x04
	.zero		1


	//   ....[16]....
        /*01f0*/ 	.word	0x00000760
        /*01f4*/ 	.word	0x000000ff
        /*01f8*/ 	.word	0x00000040
        /*01fc*/ 	.short	0x0100
        /*01fe*/ 	.byte	0x04
	.zero		1


	//   ....[17]....
        /*0200*/ 	.word	0x00000770
        /*0204*/ 	.word	0x000000ff
        /*0208*/ 	.word	0x00000188
        /*020c*/ 	.short	0x0100
        /*020e*/ 	.byte	0x04
	.zero		1


	//   ....[18]....
        /*0210*/ 	.word	0x00000780
        /*0214*/ 	.word	0x000000ff
        /*0218*/ 	.word	0x00000048
        /*021c*/ 	.short	0x0100
        /*021e*/ 	.byte	0x04
	.zero		1


	//   ....[19]....
        /*0220*/ 	.word	0x00000790
        /*0224*/ 	.word	0x000000ff
        /*0228*/ 	.word	0x00000190
        /*022c*/ 	.short	0x0100
        /*022e*/ 	.byte	0x04
	.zero		1


	//   ....[20]....
        /*0230*/ 	.word	0x000007a0
        /*0234*/ 	.word	0x000000ff
        /*0238*/ 	.word	0x00000050
        /*023c*/ 	.short	0x0100
        /*023e*/ 	.byte	0x04
	.zero		1


	//   ....[21]....
        /*0240*/ 	.word	0x000007b0
        /*0244*/ 	.word	0x000000ff
        /*0248*/ 	.word	0x00000198
        /*024c*/ 	.short	0x0100
        /*024e*/ 	.byte	0x04
	.zero		1


	//   ....[22]....
        /*0250*/ 	.word	0x000007c0
        /*0254*/ 	.word	0x000000ff
        /*0258*/ 	.word	0x00000058
        /*025c*/ 	.short	0x0100
        /*025e*/ 	.byte	0x04
	.zero		1


	//   ....[23]....
        /*0260*/ 	.word	0x000007d0
        /*0264*/ 	.word	0x000000ff
        /*0268*/ 	.word	0x000001a0
        /*026c*/ 	.short	0x0100
        /*026e*/ 	.byte	0x04
	.zero		1


	//   ....[24]....
        /*0270*/ 	.word	0x000007e0
        /*0274*/ 	.word	0x000000ff
        /*0278*/ 	.word	0x00000060
        /*027c*/ 	.short	0x0100
        /*027e*/ 	.byte	0x04
	.zero		1


	//   ....[25]....
        /*0280*/ 	.word	0x000007f0
        /*0284*/ 	.word	0x000000ff
        /*0288*/ 	.word	0x000001a8
        /*028c*/ 	.short	0x0100
        /*028e*/ 	.byte	0x04
	.zero		1


	//   ....[26]....
        /*0290*/ 	.word	0x00000800
        /*0294*/ 	.word	0x000000ff
        /*0298*/ 	.word	0x00000068
        /*029c*/ 	.short	0x0100
        /*029e*/ 	.byte	0x04
	.zero		1


	//   ....[27]....
        /*02a0*/ 	.word	0x00000810
        /*02a4*/ 	.word	0x000000ff
        /*02a8*/ 	.word	0x000001b0
        /*02ac*/ 	.short	0x0100
        /*02ae*/ 	.byte	0x04
	.zero		1


	//   ....[28]....
        /*02b0*/ 	.word	0x00000820
        /*02b4*/ 	.word	0x000000ff
        /*02b8*/ 	.word	0x00000070
        /*02bc*/ 	.short	0x0100
        /*02be*/ 	.byte	0x04
	.zero		1


	//   ....[29]....
        /*02c0*/ 	.word	0x00000830
        /*02c4*/ 	.word	0x000000ff
        /*02c8*/ 	.word	0x000001b8
        /*02cc*/ 	.short	0x0100
        /*02ce*/ 	.byte	0x04
	.zero		1


	//   ....[30]....
        /*02d0*/ 	.word	0x00000840
        /*02d4*/ 	.word	0x000000ff
        /*02d8*/ 	.word	0x00000078
        /*02dc*/ 	.short	0x0100
        /*02de*/ 	.byte	0x04
	.zero		1


	//   ....[31]....
        /*02e0*/ 	.word	0x00000850
        /*02e4*/ 	.word	0x000000ff
        /*02e8*/ 	.word	0x000001c0
        /*02ec*/ 	.short	0x0100
        /*02ee*/ 	.byte	0x04
	.zero		1


	//   ....[32]....
        /*02f0*/ 	.word	0x00000860
        /*02f4*/ 	.word	0x000000ff
        /*02f8*/ 	.word	0x00000080
        /*02fc*/ 	.short	0x0100
        /*02fe*/ 	.byte	0x04
	.zero		1


	//   ....[33]....
        /*0300*/ 	.word	0x00000870
        /*0304*/ 	.word	0x000000ff
        /*0308*/ 	.word	0x000001c8
        /*030c*/ 	.short	0x0100
        /*030e*/ 	.byte	0x04
	.zero		1


	//   ....[34]....
        /*0310*/ 	.word	0x00000880
        /*0314*/ 	.word	0x000000ff
        /*0318*/ 	.word	0x00000088
        /*031c*/ 	.short	0x0100
        /*031e*/ 	.byte	0x04
	.zero		1


	//   ....[35]....
        /*0320*/ 	.word	0x00000890
        /*0324*/ 	.word	0x000000ff
        /*0328*/ 	.word	0x000001d0
        /*032c*/ 	.short	0x0100
        /*032e*/ 	.byte	0x04
	.zero		1


	//   ....[36]....
        /*0330*/ 	.word	0x000008a0
        /*0334*/ 	.word	0x000000ff
        /*0338*/ 	.word	0x00000090
        /*033c*/ 	.short	0x0100
        /*033e*/ 	.byte	0x04
	.zero		1


	//   ....[37]....
        /*0340*/ 	.word	0x000008b0
        /*0344*/ 	.word	0x000000ff
        /*0348*/ 	.word	0x000001d8
        /*034c*/ 	.short	0x0100
        /*034e*/ 	.byte	0x04
	.zero		1


	//   ....[38]....
        /*0350*/ 	.word	0x000008c0
        /*0354*/ 	.word	0x000000ff
        /*0358*/ 	.word	0x00000098
        /*035c*/ 	.short	0x0100
        /*035e*/ 	.byte	0x04
	.zero		1


	//   ....[39]....
        /*0360*/ 	.word	0x000008d0
        /*0364*/ 	.word	0x000000ff
        /*0368*/ 	.word	0x000001e0
        /*036c*/ 	.short	0x0100
        /*036e*/ 	.byte	0x04
	.zero		1


	//   ....[40]....
        /*0370*/ 	.word	0x000008e0
        /*0374*/ 	.word	0x000000ff
        /*0378*/ 	.word	0x000000a0
        /*037c*/ 	.short	0x0100
        /*037e*/ 	.byte	0x04
	.zero		1


	//   ....[41]....
        /*0380*/ 	.word	0x000008f0
        /*0384*/ 	.word	0x000000ff
        /*0388*/ 	.word	0x000001e8
        /*038c*/ 	.short	0x0100
        /*038e*/ 	.byte	0x04
	.zero		1


	//   ....[42]....
        /*0390*/ 	.word	0x00000900
        /*0394*/ 	.word	0x000000ff
        /*0398*/ 	.word	0x000000a8
        /*039c*/ 	.short	0x0100
        /*039e*/ 	.byte	0x04
	.zero		1


	//   ....[43]....
        /*03a0*/ 	.word	0x00000910
        /*03a4*/ 	.word	0x000000ff
        /*03a8*/ 	.word	0x000001f0
        /*03ac*/ 	.short	0x0100
        /*03ae*/ 	.byte	0x04
	.zero		1


	//   ....[44]....
        /*03b0*/ 	.word	0x00000920
        /*03b4*/ 	.word	0x000000ff
        /*03b8*/ 	.word	0x000000b0
        /*03bc*/ 	.short	0x0100
        /*03be*/ 	.byte	0x04
	.zero		1


	//   ....[45]....
        /*03c0*/ 	.word	0x00000930
        /*03c4*/ 	.word	0x000000ff
        /*03c8*/ 	.word	0x000001f8
        /*03cc*/ 	.short	0x0100
        /*03ce*/ 	.byte	0x04
	.zero		1


	//   ....[46]....
        /*03d0*/ 	.word	0x00000940
        /*03d4*/ 	.word	0x000000ff
        /*03d8*/ 	.word	0x000000b8
        /*03dc*/ 	.short	0x0100
        /*03de*/ 	.byte	0x04
	.zero		1


	//   ....[47]....
        /*03e0*/ 	.word	0x00000950
        /*03e4*/ 	.word	0x000000ff
        /*03e8*/ 	.word	0x00000200
        /*03ec*/ 	.short	0x0100
        /*03ee*/ 	.byte	0x04
	.zero		1


	//   ....[48]....
        /*03f0*/ 	.word	0x00000960
        /*03f4*/ 	.word	0x000000ff
        /*03f8*/ 	.word	0x000000c0
        /*03fc*/ 	.short	0x0100
        /*03fe*/ 	.byte	0x04
	.zero		1


	//   ....[49]....
        /*0400*/ 	.word	0x00000970
        /*0404*/ 	.word	0x000000ff
        /*0408*/ 	.word	0x00000208
        /*040c*/ 	.short	0x0100
        /*040e*/ 	.byte	0x04
	.zero		1


	//   ....[50]....
        /*0410*/ 	.word	0x00000980
        /*0414*/ 	.word	0x000000ff
        /*0418*/ 	.word	0x000000c8
        /*041c*/ 	.short	0x0100
        /*041e*/ 	.byte	0x04
	.zero		1


	//   ....[51]....
        /*0420*/ 	.word	0x00000990
        /*0424*/ 	.word	0x000000ff
        /*0428*/ 	.word	0x00000210
        /*042c*/ 	.short	0x0100
        /*042e*/ 	.byte	0x04
	.zero		1


	//   ....[52]....
        /*0430*/ 	.word	0x000009a0
        /*0434*/ 	.word	0x000000ff
        /*0438*/ 	.word	0x000000d0
        /*043c*/ 	.short	0x0100
        /*043e*/ 	.byte	0x04
	.zero		1


	//   ....[53]....
        /*0440*/ 	.word	0x000009b0
        /*0444*/ 	.word	0x000000ff
        /*0448*/ 	.word	0x00000218
        /*044c*/ 	.short	0x0100
        /*044e*/ 	.byte	0x04
	.zero		1


	//   ....[54]....
        /*0450*/ 	.word	0x000009c0
        /*0454*/ 	.word	0x000000ff
        /*0458*/ 	.word	0x000000d8
        /*045c*/ 	.short	0x0100
        /*045e*/ 	.byte	0x04
	.zero		1


	//   ....[55]....
        /*0460*/ 	.word	0x000009d0
        /*0464*/ 	.word	0x000000ff
        /*0468*/ 	.word	0x00000220
        /*046c*/ 	.short	0x0100
        /*046e*/ 	.byte	0x04
	.zero		1


	//   ....[56]....
        /*0470*/ 	.word	0x000009e0
        /*0474*/ 	.word	0x000000ff
        /*0478*/ 	.word	0x000000e0
        /*047c*/ 	.short	0x0100
        /*047e*/ 	.byte	0x04
	.zero		1


	//   ....[57]....
        /*0480*/ 	.word	0x000009f0
        /*0484*/ 	.word	0x000000ff
        /*0488*/ 	.word	0x00000228
        /*048c*/ 	.short	0x0100
        /*048e*/ 	.byte	0x04
	.zero		1


	//   ....[58]....
        /*0490*/ 	.word	0x00000a00
        /*0494*/ 	.word	0x000000ff
        /*0498*/ 	.word	0x000000e8
        /*049c*/ 	.short	0x0100
        /*049e*/ 	.byte	0x04
	.zero		1


	//   ....[59]....
        /*04a0*/ 	.word	0x00000a10
        /*04a4*/ 	.word	0x000000ff
        /*04a8*/ 	.word	0x00000230
        /*04ac*/ 	.short	0x0100
        /*04ae*/ 	.byte	0x04
	.zero		1


	//   ....[60]....
        /*04b0*/ 	.word	0x00000a20
        /*04b4*/ 	.word	0x000000ff
        /*04b8*/ 	.word	0x000000f0
        /*04bc*/ 	.short	0x0100
        /*04be*/ 	.byte	0x04
	.zero		1


	//   ....[61]....
        /*04c0*/ 	.word	0x00000a30
        /*04c4*/ 	.word	0x000000ff
        /*04c8*/ 	.word	0x00000238
        /*04cc*/ 	.short	0x0100
        /*04ce*/ 	.byte	0x04
	.zero		1


	//   ....[62]....
        /*04d0*/ 	.word	0x00000a40
        /*04d4*/ 	.word	0x000000ff
        /*04d8*/ 	.word	0x000000f8
        /*04dc*/ 	.short	0x0100
        /*04de*/ 	.byte	0x04
	.zero		1


	//   ....[63]....
        /*04e0*/ 	.word	0x00000a50
        /*04e4*/ 	.word	0x000000ff
        /*04e8*/ 	.word	0x00000240
        /*04ec*/ 	.short	0x0100
        /*04ee*/ 	.byte	0x04
	.zero		1


	//   ....[64]....
        /*04f0*/ 	.word	0x00000a60
        /*04f4*/ 	.word	0x000000ff
        /*04f8*/ 	.word	0x00000100
        /*04fc*/ 	.short	0x0100
        /*04fe*/ 	.byte	0x04
	.zero		1


	//   ....[65]....
        /*0500*/ 	.word	0x00000a70
        /*0504*/ 	.word	0x000000ff
        /*0508*/ 	.word	0x00000248
        /*050c*/ 	.short	0x0100
        /*050e*/ 	.byte	0x04
	.zero		1


	//   ....[66]....
        /*0510*/ 	.word	0x00000a80
        /*0514*/ 	.word	0x000000ff
        /*0518*/ 	.word	0x00000108
        /*051c*/ 	.short	0x0100
        /*051e*/ 	.byte	0x04
	.zero		1


	//   ....[67]....
        /*0520*/ 	.word	0x00000a90
        /*0524*/ 	.word	0x000000ff
        /*0528*/ 	.word	0x00000250
        /*052c*/ 	.short	0x0100
        /*052e*/ 	.byte	0x04
	.zero		1


	//   ....[68]....
        /*0530*/ 	.word	0x00000aa0
        /*0534*/ 	.word	0x000000ff
        /*0538*/ 	.word	0x00000110
        /*053c*/ 	.short	0x0100
        /*053e*/ 	.byte	0x04
	.zero		1


	//   ....[69]....
        /*0540*/ 	.word	0x00000ab0
        /*0544*/ 	.word	0x000000ff
        /*0548*/ 	.word	0x00000258
        /*054c*/ 	.short	0x0100
        /*054e*/ 	.byte	0x04
	.zero		1


	//   ....[70]....
        /*0550*/ 	.word	0x00000ac0
        /*0554*/ 	.word	0x000000ff
        /*0558*/ 	.word	0x00000118
        /*055c*/ 	.short	0x0100
        /*055e*/ 	.byte	0x04
	.zero		1


	//   ....[71]....
        /*0560*/ 	.word	0x00000ad0
        /*0564*/ 	.word	0x000000ff
        /*0568*/ 	.word	0x00000260
        /*056c*/ 	.short	0x0100
        /*056e*/ 	.byte	0x04
	.zero		1


	//   ....[72]....
        /*0570*/ 	.word	0x00000ae0
        /*0574*/ 	.word	0x000000ff
        /*0578*/ 	.word	0x00000120
        /*057c*/ 	.short	0x0100
        /*057e*/ 	.byte	0x04
	.zero		1


	//   ....[73]....
        /*0580*/ 	.word	0x00000af0
        /*0584*/ 	.word	0x000000ff
        /*0588*/ 	.word	0x00000268
        /*058c*/ 	.short	0x0100
        /*058e*/ 	.byte	0x04
	.zero		1


	//   ....[74]....
        /*0590*/ 	.word	0x00000b00
        /*0594*/ 	.word	0x000000ff
        /*0598*/ 	.word	0x00000128
        /*059c*/ 	.short	0x0100
        /*059e*/ 	.byte	0x04
	.zero		1


	//   ....[75]....
        /*05a0*/ 	.word	0x00000b10
        /*05a4*/ 	.word	0x000000ff
        /*05a8*/ 	.word	0x00000270
        /*05ac*/ 	.short	0x0100
        /*05ae*/ 	.byte	0x04
	.zero		1


	//   ....[76]....
        /*05b0*/ 	.word	0x00000b20
        /*05b4*/ 	.word	0x000000ff
        /*05b8*/ 	.word	0x00000130
        /*05bc*/ 	.short	0x0100
        /*05be*/ 	.byte	0x04
	.zero		1


	//   ....[77]....
        /*05c0*/ 	.word	0x00000b30
        /*05c4*/ 	.word	0x000000ff
        /*05c8*/ 	.word	0x00000278
        /*05cc*/ 	.short	0x0100
        /*05ce*/ 	.byte	0x04
	.zero		1


	//   ....[78]....
        /*05d0*/ 	.word	0x00000b40
        /*05d4*/ 	.word	0x000000ff
        /*05d8*/ 	.word	0x00000138
        /*05dc*/ 	.short	0x0100
        /*05de*/ 	.byte	0x04
	.zero		1


	//   ....[79]....
        /*05e0*/ 	.word	0x00000b50
        /*05e4*/ 	.word	0x000000ff
        /*05e8*/ 	.word	0x00000280
        /*05ec*/ 	.short	0x0100
        /*05ee*/ 	.byte	0x04
	.zero		1


	//   ....[80]....
        /*05f0*/ 	.word	0x00000b60
        /*05f4*/ 	.word	0x000000ff
        /*05f8*/ 	.word	0x00000140
        /*05fc*/ 	.short	0x0100
        /*05fe*/ 	.byte	0x04
	.zero		1


	//   ....[81]....
        /*0600*/ 	.word	0x00000b70
        /*0604*/ 	.word	0x000000ff
        /*0608*/ 	.word	0x00000288
        /*060c*/ 	.short	0x0100
        /*060e*/ 	.byte	0x04
	.zero		1


	//   ....[82]....
        /*0610*/ 	.word	0x00000ca0
        /*0614*/ 	.word	0x000000ff
        /*0618*/ 	.word	0x00000290
        /*061c*/ 	.short	0x0100
        /*061e*/ 	.byte	0x04
	.zero		1


	//   ....[83]....
        /*0620*/ 	.word	0x00000cb0
        /*0624*/ 	.word	0x000000ff
        /*0628*/ 	.word	0x00000298
        /*062c*/ 	.short	0x0100
        /*062e*/ 	.byte	0x04
	.zero		1


	//   ....[84]....
        /*0630*/ 	.word	0x00000d90
        /*0634*/ 	.word	0x000000ff
        /*0638*/ 	.word	0x000002a0
        /*063c*/ 	.short	0x0100
        /*063e*/ 	.byte	0x06
	.zero		1


	//   ....[85]....
        /*0640*/ 	.word	0x00000da0
        /*0644*/ 	.word	0x000000ff
        /*0648*/ 	.word	0x000002a8
        /*064c*/ 	.short	0x0100
        /*064e*/ 	.byte	0x06
	.zero		1


	//   ....[86]....
        /*0650*/ 	.word	0x00000ed0
        /*0654*/ 	.word	0x000000ff
        /*0658*/ 	.word	0x000002b0
        /*065c*/ 	.short	0x0100
        /*065e*/ 	.byte	0x06
	.zero		1


	//   ....[87]....
        /*0660*/ 	.word	0x00000ee0
        /*0664*/ 	.word	0x000000ff
        /*0668*/ 	.word	0x000002c0
        /*066c*/ 	.short	0x0100
        /*066e*/ 	.byte	0x06
	.zero		1


	//   ....[88]....
        /*0670*/ 	.word	0x00000ef0
        /*0674*/ 	.word	0x000000ff
        /*0678*/ 	.word	0x000002b8
        /*067c*/ 	.short	0x0100
        /*067e*/ 	.byte	0x06
	.zero		1


	//   ....[89]....
        /*0680*/ 	.word	0x00000f00
        /*0684*/ 	.word	0x000000ff
        /*0688*/ 	.word	0x000002c8
        /*068c*/ 	.short	0x0100
        /*068e*/ 	.byte	0x06
	.zero		1


	//   ....[90]....
        /*0690*/ 	.word	0x00001020
        /*0694*/ 	.word	0x000000ff
        /*0698*/ 	.word	0x000002d0
        /*069c*/ 	.short	0x0100
        /*069e*/ 	.byte	0x04
	.zero		1


	//   ....[91]....
        /*06a0*/ 	.word	0x00001030
        /*06a4*/ 	.word	0x000000ff
        /*06a8*/ 	.word	0x000002f0
        /*06ac*/ 	.short	0x0100
        /*06ae*/ 	.byte	0x04
	.zero		1


	//   ....[92]....
        /*06b0*/ 	.word	0x00001040
        /*06b4*/ 	.word	0x000000ff
        /*06b8*/ 	.word	0x000002d8
        /*06bc*/ 	.short	0x0100
        /*06be*/ 	.byte	0x04
	.zero		1


	//   ....[93]....
        /*06c0*/ 	.word	0x00001050
        /*06c4*/ 	.word	0x000000ff
        /*06c8*/ 	.word	0x000002f8
        /*06cc*/ 	.short	0x0100
        /*06ce*/ 	.byte	0x04
	.zero		1


	//   ....[94]....
        /*06d0*/ 	.word	0x00001060
        /*06d4*/ 	.word	0x000000ff
        /*06d8*/ 	.word	0x000002e0
        /*06dc*/ 	.short	0x0100
        /*06de*/ 	.byte	0x04
	.zero		1


	//   ....[95]....
        /*06e0*/ 	.word	0x00001070
        /*06e4*/ 	.word	0x000000ff
        /*06e8*/ 	.word	0x00000300
        /*06ec*/ 	.short	0x0100
        /*06ee*/ 	.byte	0x04
	.zero		1


	//   ....[96]....
        /*06f0*/ 	.word	0x00001080
        /*06f4*/ 	.word	0x000000ff
        /*06f8*/ 	.word	0x000002e8
        /*06fc*/ 	.short	0x0100
        /*06fe*/ 	.byte	0x04
	.zero		1


	//   ....[97]....
        /*0700*/ 	.word	0x00001090
        /*0704*/ 	.word	0x000000ff
        /*0708*/ 	.word	0x00000308
        /*070c*/ 	.short	0x0100
        /*070e*/ 	.byte	0x04
	.zero		1


	//   ....[98]....
        /*0710*/ 	.word	0x00001180
        /*0714*/ 	.word	0x000000ff
        /*0718*/ 	.word	0x00000310
        /*071c*/ 	.short	0x0100
        /*071e*/ 	.byte	0x04
	.zero		1


	//   ....[99]....
        /*0720*/ 	.word	0x00001190
        /*0724*/ 	.word	0x000000ff
        /*0728*/ 	.word	0x00000320
        /*072c*/ 	.short	0x0100
        /*072e*/ 	.byte	0x04
	.zero		1


	//   ....[100]....
        /*0730*/ 	.word	0x000011a0
        /*0734*/ 	.word	0x000000ff
        /*0738*/ 	.word	0x00000318
        /*073c*/ 	.short	0x0100
        /*073e*/ 	.byte	0x04
	.zero		1


	//   ....[101]....
        /*0740*/ 	.word	0x000011b0
        /*0744*/ 	.word	0x000000ff
        /*0748*/ 	.word	0x00000328
        /*074c*/ 	.short	0x0100
        /*074e*/ 	.byte	0x04
	.zero		1


	//   ....[102]....
        /*0750*/ 	.word	0x000012b0
        /*0754*/ 	.word	0x000000ff
        /*0758*/ 	.word	0x00000330
        /*075c*/ 	.short	0x0100
        /*075e*/ 	.byte	0x06
	.zero		1


	//   ....[103]....
        /*0760*/ 	.word	0x00001ee0
        /*0764*/ 	.word	0x00000000
        /*0768*/ 	.word	0x00000320
        /*076c*/ 	.short	0x010a
        /*076e*/ 	.byte	0xff
	.zero		1


	//   ....[104]....
        /*0770*/ 	.word	0x00001f10
        /*0774*/ 	.word	0x00000000
        /*0778*/ 	.word	0x00000310
        /*077c*/ 	.short	0x0101
        /*077e*/ 	.byte	0xff
	.zero		1


	//   ....[105]....
        /*0780*/ 	.word	0x00001fd0
        /*0784*/ 	.word	0x000000ff
        /*0788*/ 	.word	0x00000148
        /*078c*/ 	.short	0x010a
        /*078e*/ 	.byte	0x04
	.zero		1


	//   ....[106]....
        /*0790*/ 	.word	0x000020a0
        /*0794*/ 	.word	0x000000ff
        /*0798*/ 	.word	0x00000148
        /*079c*/ 	.short	0x010a
        /*079e*/ 	.byte	0x21
	.zero		1


	//   ....[107]....
        /*07a0*/ 	.word	0x00002260
        /*07a4*/ 	.word	0x000000ff
        /*07a8*/ 	.word	0x00000148
        /*07ac*/ 	.short	0x010a
        /*07ae*/ 	.byte	0x07
	.zero		1


	//   ....[108]....
        /*07b0*/ 	.word	0x00002360
        /*07b4*/ 	.word	0x000000ff
        /*07b8*/ 	.word	0x000002a8
        /*07bc*/ 	.short	0x0101
        /*07be*/ 	.byte	0x06
	.zero		1


	//   ....[109]....
        /*07c0*/ 	.word	0x00002380
        /*07c4*/ 	.word	0x000000ff
        /*07c8*/ 	.word	0x00000148
        /*07cc*/ 	.short	0x010a
        /*07ce*/ 	.byte	0x04
	.zero		1


	//   ....[110]....
        /*07d0*/ 	.word	0x00002400
        /*07d4*/ 	.word	0x000000ff
        /*07d8*/ 	.word	0x00000148
        /*07dc*/ 	.short	0x010a
        /*07de*/ 	.byte	0x11
	.zero		1


	//   ....[111]....
        /*07e0*/ 	.word	0x00002590
        /*07e4*/ 	.word	0x000000ff
        /*07e8*/ 	.word	0x00000148
        /*07ec*/ 	.short	0x010a
        /*07ee*/ 	.byte	0x08
	.zero		1


	//   ....[112]....
        /*07f0*/ 	.word	0x000026f0
        /*07f4*/ 	.word	0x00000003
        /*07f8*/ 	.word	0x000002b0
        /*07fc*/ 	.short	0x010a
        /*07fe*/ 	.byte	0xff
	.zero		1


	//   ....[113]....
        /*0800*/ 	.word	0x00002840
        /*0804*/ 	.word	0x00000000
        /*0808*/ 	.word	0x00000000
        /*080c*/ 	.short	0x0101
        /*080e*/ 	.byte	0xff
	.zero		1


	//   ....[114]....
        /*0810*/ 	.word	0x00002de0
        /*0814*/ 	.word	0x000000ff
        /*0818*/ 	.word	0x00000000
        /*081c*/ 	.short	0x010a
        /*081e*/ 	.byte	0x04
	.zero		1


	//   ....[115]....
        /*0820*/ 	.word	0x00002e70
        /*0824*/ 	.word	0x000000ff
        /*0828*/ 	.word	0x00000000
        /*082c*/ 	.short	0x010a
        /*082e*/ 	.byte	0x05
	.zero		1


	//   ....[116]....
        /*0830*/ 	.word	0x00002f00
        /*0834*/ 	.word	0x000000ff
        /*0838*/ 	.word	0x00000000
        /*083c*/ 	.short	0x010a
        /*083e*/ 	.byte	0x05
	.zero		1


	//   ....[117]....
        /*0840*/ 	.word	0x00002f90
        /*0844*/ 	.word	0x000000ff
        /*0848*/ 	.word	0x00000000
        /*084c*/ 	.short	0x010a
        /*084e*/ 	.byte	0x05
	.zero		1


	//   ....[118]....
        /*0850*/ 	.word	0x00003020
        /*0854*/ 	.word	0x000000ff
        /*0858*/ 	.word	0x00000000
        /*085c*/ 	.short	0x010a
        /*085e*/ 	.byte	0x05
	.zero		1


	//   ....[119]....
        /*0860*/ 	.word	0x000030b0
        /*0864*/ 	.word	0x000000ff
        /*0868*/ 	.word	0x00000000
        /*086c*/ 	.short	0x010a
        /*086e*/ 	.byte	0x05
	.zero		1


	//   ....[120]....
        /*0870*/ 	.word	0x00003140
        /*0874*/ 	.word	0x000000ff
        /*0878*/ 	.word	0x00000000
        /*087c*/ 	.short	0x010a
        /*087e*/ 	.byte	0x05
	.zero		1


	//   ....[121]....
        /*0880*/ 	.word	0x000031d0
        /*0884*/ 	.word	0x000000ff
        /*0888*/ 	.word	0x00000000
        /*088c*/ 	.short	0x010a
        /*088e*/ 	.byte	0x05
	.zero		1


	//   ....[122]....
        /*0890*/ 	.word	0x00003260
        /*0894*/ 	.word	0x000000ff
        /*0898*/ 	.word	0x00000000
        /*089c*/ 	.short	0x010a
        /*089e*/ 	.byte	0x05
	.zero		1


	//   ....[123]....
        /*08a0*/ 	.word	0x000032f0
        /*08a4*/ 	.word	0x000000ff
        /*08a8*/ 	.word	0x00000000
        /*08ac*/ 	.short	0x010a
        /*08ae*/ 	.byte	0x05
	.zero		1


	//   ....[124]....
        /*08b0*/ 	.word	0x00003380
        /*08b4*/ 	.word	0x000000ff
        /*08b8*/ 	.word	0x00000000
        /*08bc*/ 	.short	0x010a
        /*08be*/ 	.byte	0x05
	.zero		1


	//   ....[125]....
        /*08c0*/ 	.word	0x00003410
        /*08c4*/ 	.word	0x000000ff
        /*08c8*/ 	.word	0x00000000
        /*08cc*/ 	.short	0x010a
        /*08ce*/ 	.byte	0x05
	.zero		1


	//   ....[126]....
        /*08d0*/ 	.word	0x000034a0
        /*08d4*/ 	.word	0x000000ff
        /*08d8*/ 	.word	0x00000000
        /*08dc*/ 	.short	0x010a
        /*08de*/ 	.byte	0x05
	.zero		1


	//   ....[127]....
        /*08e0*/ 	.word	0x00003530
        /*08e4*/ 	.word	0x000000ff
        /*08e8*/ 	.word	0x00000000
        /*08ec*/ 	.short	0x010a
        /*08ee*/ 	.byte	0x05
	.zero		1


	//   ....[128]....
        /*08f0*/ 	.word	0x000035c0
        /*08f4*/ 	.word	0x000000ff
        /*08f8*/ 	.word	0x00000000
        /*08fc*/ 	.short	0x010a
        /*08fe*/ 	.byte	0x05
	.zero		1


	//   ....[129]....
        /*0900*/ 	.word	0x00003650
        /*0904*/ 	.word	0x000000ff
        /*0908*/ 	.word	0x00000000
        /*090c*/ 	.short	0x010a
        /*090e*/ 	.byte	0x05
	.zero		1


	//   ....[130]....
        /*0910*/ 	.word	0x000036e0
        /*0914*/ 	.word	0x000000ff
        /*0918*/ 	.word	0x00000000
        /*091c*/ 	.short	0x010a
        /*091e*/ 	.byte	0x05
	.zero		1


	//   ....[131]....
        /*0920*/ 	.word	0x00003770
        /*0924*/ 	.word	0x000000ff
        /*0928*/ 	.word	0x00000000
        /*092c*/ 	.short	0x010a
        /*092e*/ 	.byte	0x05
	.zero		1


	//   ....[132]....
        /*0930*/ 	.word	0x00003800
        /*0934*/ 	.word	0x000000ff
        /*0938*/ 	.word	0x00000000
        /*093c*/ 	.short	0x010a
        /*093e*/ 	.byte	0x05
	.zero		1


	//   ....[133]....
        /*0940*/ 	.word	0x00003890
        /*0944*/ 	.word	0x000000ff
        /*0948*/ 	.word	0x00000000
        /*094c*/ 	.short	0x010a
        /*094e*/ 	.byte	0x05
	.zero		1


	//   ....[134]....
        /*0950*/ 	.word	0x00003920
        /*0954*/ 	.word	0x000000ff
        /*0958*/ 	.word	0x00000000
        /*095c*/ 	.short	0x010a
        /*095e*/ 	.byte	0x05
	.zero		1


	//   ....[135]....
        /*0960*/ 	.word	0x000039b0
        /*0964*/ 	.word	0x000000ff
        /*0968*/ 	.word	0x00000000
        /*096c*/ 	.short	0x010a
        /*096e*/ 	.byte	0x05
	.zero		1


	//   ....[136]....
        /*0970*/ 	.word	0x00003a40
        /*0974*/ 	.word	0x000000ff
        /*0978*/ 	.word	0x00000000
        /*097c*/ 	.short	0x010a
        /*097e*/ 	.byte	0x05
	.zero		1


	//   ....[137]....
        /*0980*/ 	.word	0x00003ad0
        /*0984*/ 	.word	0x000000ff
        /*0988*/ 	.word	0x00000000
        /*098c*/ 	.short	0x010a
        /*098e*/ 	.byte	0x05
	.zero		1


	//   ....[138]....
        /*0990*/ 	.word	0x00003b60
        /*0994*/ 	.word	0x000000ff
        /*0998*/ 	.word	0x00000000
        /*099c*/ 	.short	0x010a
        /*099e*/ 	.byte	0x05
	.zero		1


	//   ....[139]....
        /*09a0*/ 	.word	0x00003bf0
        /*09a4*/ 	.word	0x000000ff
        /*09a8*/ 	.word	0x00000000
        /*09ac*/ 	.short	0x010a
        /*09ae*/ 	.byte	0x05
	.zero		1


	//   ....[140]....
        /*09b0*/ 	.word	0x00003c80
        /*09b4*/ 	.word	0x000000ff
        /*09b8*/ 	.word	0x00000000
        /*09bc*/ 	.short	0x010a
        /*09be*/ 	.byte	0x05
	.zero		1


	//   ....[141]....
        /*09c0*/ 	.word	0x00003d10
        /*09c4*/ 	.word	0x000000ff
        /*09c8*/ 	.word	0x00000000
        /*09cc*/ 	.short	0x010a
        /*09ce*/ 	.byte	0x05
	.zero		1


	//   ....[142]....
        /*09d0*/ 	.word	0x00003da0
        /*09d4*/ 	.word	0x000000ff
        /*09d8*/ 	.word	0x00000000
        /*09dc*/ 	.short	0x010a
        /*09de*/ 	.byte	0x05
	.zero		1


	//   ....[143]....
        /*09e0*/ 	.word	0x00003e30
        /*09e4*/ 	.word	0x000000ff
        /*09e8*/ 	.word	0x00000000
        /*09ec*/ 	.short	0x010a
        /*09ee*/ 	.byte	0x05
	.zero		1


	//   ....[144]....
        /*09f0*/ 	.word	0x00003ec0
        /*09f4*/ 	.word	0x000000ff
        /*09f8*/ 	.word	0x00000000
        /*09fc*/ 	.short	0x010a
        /*09fe*/ 	.byte	0x05
	.zero		1


	//   ....[145]....
        /*0a00*/ 	.word	0x00003f50
        /*0a04*/ 	.word	0x000000ff
        /*0a08*/ 	.word	0x00000000
        /*0a0c*/ 	.short	0x010a
        /*0a0e*/ 	.byte	0x05
	.zero		1


	//   ....[146]....
        /*0a10*/ 	.word	0x00003fe0
        /*0a14*/ 	.word	0x000000ff
        /*0a18*/ 	.word	0x00000000
        /*0a1c*/ 	.short	0x010a
        /*0a1e*/ 	.byte	0x05
	.zero		1


	//   ....[147]....
        /*0a20*/ 	.word	0x00004070
        /*0a24*/ 	.word	0x000000ff
        /*0a28*/ 	.word	0x00000000
        /*0a2c*/ 	.short	0x010a
        /*0a2e*/ 	.byte	0x05
	.zero		1


	//   ....[148]....
        /*0a30*/ 	.word	0x00004100
        /*0a34*/ 	.word	0x000000ff
        /*0a38*/ 	.word	0x00000000
        /*0a3c*/ 	.short	0x010a
        /*0a3e*/ 	.byte	0x05
	.zero		1


	//   ....[149]....
        /*0a40*/ 	.word	0x00004190
        /*0a44*/ 	.word	0x000000ff
        /*0a48*/ 	.word	0x00000000
        /*0a4c*/ 	.short	0x010a
        /*0a4e*/ 	.byte	0x05
	.zero		1


	//   ....[150]....
        /*0a50*/ 	.word	0x00004220
        /*0a54*/ 	.word	0x000000ff
        /*0a58*/ 	.word	0x00000000
        /*0a5c*/ 	.short	0x010a
        /*0a5e*/ 	.byte	0x05
	.zero		1


	//   ....[151]....
        /*0a60*/ 	.word	0x000042b0
        /*0a64*/ 	.word	0x000000ff
        /*0a68*/ 	.word	0x00000000
        /*0a6c*/ 	.short	0x010a
        /*0a6e*/ 	.byte	0x05
	.zero		1


	//   ....[152]....
        /*0a70*/ 	.word	0x00004340
        /*0a74*/ 	.word	0x000000ff
        /*0a78*/ 	.word	0x00000000
        /*0a7c*/ 	.short	0x010a
        /*0a7e*/ 	.byte	0x05
	.zero		1


	//   ....[153]....
        /*0a80*/ 	.word	0x000043d0
        /*0a84*/ 	.word	0x000000ff
        /*0a88*/ 	.word	0x00000000
        /*0a8c*/ 	.short	0x010a
        /*0a8e*/ 	.byte	0x05
	.zero		1


	//   ....[154]....
        /*0a90*/ 	.word	0x00004470
        /*0a94*/ 	.word	0x00000000
        /*0a98*/ 	.word	0x00000000
        /*0a9c*/ 	.short	0x010a
        /*0a9e*/ 	.byte	0xff
	.zero		1


	//   ....[155]....
        /*0aa0*/ 	.word	0x00004590
        /*0aa4*/ 	.word	0x00000002
        /*0aa8*/ 	.word	0x00000310
        /*0aac*/ 	.short	0x010a
        /*0aae*/ 	.byte	0xff
	.zero		1


	//   ....[156]....
        /*0ab0*/ 	.word	0x00004600
        /*0ab4*/ 	.word	0x00000002
        /*0ab8*/ 	.word	0x00000000
        /*0abc*/ 	.short	0x0101
        /*0abe*/ 	.byte	0xff
	.zero		1


	//   ....[157]....
        /*0ac0*/ 	.word	0x00004620
        /*0ac4*/ 	.word	0x000000ff
        /*0ac8*/ 	.word	0x000002c0
        /*0acc*/ 	.short	0x010a
        /*0ace*/ 	.byte	0x04
	.zero		1


	//   ....[158]....
        /*0ad0*/ 	.word	0x00004740
        /*0ad4*/ 	.word	0x00000002
        /*0ad8*/ 	.word	0x000002b0
        /*0adc*/ 	.short	0x010a
        /*0ade*/ 	.byte	0xff
	.zero		1


	//   ....[159]....
        /*0ae0*/ 	.word	0x00004840
        /*0ae4*/ 	.word	0x00000002
        /*0ae8*/ 	.word	0x00000000
        /*0aec*/ 	.short	0x0101
        /*0aee*/ 	.byte	0xff
	.zero		1


	//   ....[160]....
        /*0af0*/ 	.word	0x000048d0
        /*0af4*/ 	.word	0x000000ff
        /*0af8*/ 	.word	0x000002c0
        /*0afc*/ 	.short	0x0106
        /*0afe*/ 	.byte	0x04
	.zero		1


	//   ....[161]....
        /*0b00*/ 	.word	0x000048f0
        /*0b04*/ 	.word	0x000000ff
        /*0b08*/ 	.word	0x000002c0
        /*0b0c*/ 	.short	0x010a
        /*0b0e*/ 	.byte	0x04
	.zero		1


	//   ....[162]....
        /*0b10*/ 	.word	0x00004980
        /*0b14*/ 	.word	0x000000ff
        /*0b18*/ 	.word	0x000002c0
        /*0b1c*/ 	.short	0x0106
        /*0b1e*/ 	.byte	0x07
	.zero		1


	//   ....[163]....
        /*0b20*/ 	.word	0x000049c0
        /*0b24*/ 	.word	0x00000000
        /*0b28*/ 	.word	0x000002c0
        /*0b2c*/ 	.short	0x010a
        /*0b2e*/ 	.byte	0xff
	.zero		1


	//   ....[164]....
        /*0b30*/ 	.word	0x00004c00
        /*0b34*/ 	.word	0x000000ff
        /*0b38*/ 	.word	0x00000008
        /*0b3c*/ 	.short	0x010a
        /*0b3e*/ 	.byte	0x05
	.zero		1


	//   ....[165]....
        /*0b40*/ 	.word	0x00004c20
        /*0b44*/ 	.word	0x000000ff
        /*0b48*/ 	.word	0x00000008
        /*0b4c*/ 	.short	0x010a
        /*0b4e*/ 	.byte	0x05
	.zero		1


	//   ....[166]....
        /*0b50*/ 	.word	0x00004db0
        /*0b54*/ 	.word	0x000000ff
        /*0b58*/ 	.word	0x00000008
        /*0b5c*/ 	.short	0x010a
        /*0b5e*/ 	.byte	0x05
	.zero		1


	//   ....[167]....
        /*0b60*/ 	.word	0x00004dd0
        /*0b64*/ 	.word	0x000000ff
        /*0b68*/ 	.word	0x00000008
        /*0b6c*/ 	.short	0x010a
        /*0b6e*/ 	.byte	0x05
	.zero		1


	//   ....[168]....
        /*0b70*/ 	.word	0x00004e90
        /*0b74*/ 	.word	0x000000ff
        /*0b78*/ 	.word	0x00000000
        /*0b7c*/ 	.short	0x0101
        /*0b7e*/ 	.byte	0x04
	.zero		1


	//   ....[169]....
        /*0b80*/ 	.word	0x00005170
        /*0b84*/ 	.word	0x00000000
        /*0b88*/ 	.word	0x000002b0
        /*0b8c*/ 	.short	0x010a
        /*0b8e*/ 	.byte	0xff
	.zero		1


	//   ....[170]....
        /*0b90*/ 	.word	0x00005230
        /*0b94*/ 	.word	0x00000000
        /*0b98*/ 	.word	0x00000000
        /*0b9c*/ 	.short	0x0101
        /*0b9e*/ 	.byte	0xff
	.zero		1


	//   ....[171]....
        /*0ba0*/ 	.word	0x000052e0
        /*0ba4*/ 	.word	0x000000ff
        /*0ba8*/ 	.word	0x00000000
        /*0bac*/ 	.short	0x010a
        /*0bae*/ 	.byte	0x04
	.zero		1


	//   ....[172]....
        /*0bb0*/ 	.word	0x000052f0
        /*0bb4*/ 	.word	0x000000ff
        /*0bb8*/ 	.word	0x000002f0
        /*0bbc*/ 	.short	0x010a
        /*0bbe*/ 	.byte	0x13
	.zero		1


	//   ....[173]....
        /*0bc0*/ 	.word	0x000053b0
        /*0bc4*/ 	.word	0x000000ff
        /*0bc8*/ 	.word	0x00000000
        /*0bcc*/ 	.short	0x010a
        /*0bce*/ 	.byte	0x06
	.zero		1


	//   ....[174]....
        /*0bd0*/ 	.word	0x000054d0
        /*0bd4*/ 	.word	0x000000ff
        /*0bd8*/ 	.word	0x00000000
        /*0bdc*/ 	.short	0x010a
        /*0bde*/ 	.byte	0x04
	.zero		1


	//   ....[175]....
        /*0be0*/ 	.word	0x000056f0
        /*0be4*/ 	.word	0x000000ff
        /*0be8*/ 	.word	0x00000000
        /*0bec*/ 	.short	0x010a
        /*0bee*/ 	.byte	0x04
	.zero		1


	//   ....[176]....
        /*0bf0*/ 	.word	0x00005780
        /*0bf4*/ 	.word	0x000000ff
        /*0bf8*/ 	.word	0x00000000
        /*0bfc*/ 	.short	0x010a
        /*0bfe*/ 	.byte	0x05
	.zero		1


	//   ....[177]....
        /*0c00*/ 	.word	0x00005810
        /*0c04*/ 	.word	0x000000ff
        /*0c08*/ 	.word	0x00000000
        /*0c0c*/ 	.short	0x010a
        /*0c0e*/ 	.byte	0x05
	.zero		1


	//   ....[178]....
        /*0c10*/ 	.word	0x000058b0
        /*0c14*/ 	.word	0x00000000
        /*0c18*/ 	.word	0x00000000
        /*0c1c*/ 	.short	0x010a
        /*0c1e*/ 	.byte	0xff
	.zero		1


	//   ....[179]....
        /*0c20*/ 	.word	0x000058f0
        /*0c24*/ 	.word	0x00000000
        /*0c28*/ 	.word	0x00000000
        /*0c2c*/ 	.short	0x010a
        /*0c2e*/ 	.byte	0xff
	.zero		1


	//   ....[180]....
        /*0c30*/ 	.word	0x00005960
        /*0c34*/ 	.word	0x000000ff
        /*0c38*/ 	.word	0x00000000
        /*0c3c*/ 	.short	0x0101
        /*0c3e*/ 	.byte	0x04
	.zero		1


	//   ....[181]....
        /*0c40*/ 	.word	0x000059a0
        /*0c44*/ 	.word	0x000000ff
        /*0c48*/ 	.word	0x00000330
        /*0c4c*/ 	.short	0x010a
        /*0c4e*/ 	.byte	0x0d
	.zero		1


	//   ....[182]....
        /*0c50*/ 	.word	0x000059f0
        /*0c54*/ 	.word	0x000000ff
        /*0c58*/ 	.word	0x00000000
        /*0c5c*/ 	.short	0x0101
        /*0c5e*/ 	.byte	0x04
	.zero		1


	//   ....[183]....
        /*0c60*/ 	.word	0x00005ea0
        /*0c64*/ 	.word	0x00000003
        /*0c68*/ 	.word	0x000002b0
        /*0c6c*/ 	.short	0x010a
        /*0c6e*/ 	.byte	0xff
	.zero		1


	//   ....[184]....
        /*0c70*/ 	.word	0x00006010
        /*0c74*/ 	.word	0x00000000
        /*0c78*/ 	.word	0x00000000
        /*0c7c*/ 	.short	0x0101
        /*0c7e*/ 	.byte	0xff
	.zero		1


	//   ....[185]....
        /*0c80*/ 	.word	0x000064d0
        /*0c84*/ 	.word	0x000000ff
        /*0c88*/ 	.word	0x000002a8
        /*0c8c*/ 	.short	0x010a
        /*0c8e*/ 	.byte	0x11
	.zero		1


	//   ....[186]....
        /*0c90*/ 	.word	0x00006660
        /*0c94*/ 	.word	0x000000ff
        /*0c98*/ 	.word	0x00000298
        /*0c9c*/ 	.short	0x010a
        /*0c9e*/ 	.byte	0x11
	.zero		1


	//   ....[187]....
        /*0ca0*/ 	.word	0x00006870
        /*0ca4*/ 	.word	0x000000ff
        /*0ca8*/ 	.word	0x00000290
        /*0cac*/ 	.short	0x010b
        /*0cae*/ 	.byte	0x11
	.zero		1


	//   ....[188]....
        /*0cb0*/ 	.word	0x00006880
        /*0cb4*/ 	.word	0x000000ff
        /*0cb8*/ 	.word	0x00000000
        /*0cbc*/ 	.short	0x0101
        /*0cbe*/ 	.byte	0x37
	.zero		1


	//   ....[189]....
        /*0cc0*/ 	.word	0x000068c0
        /*0cc4*/ 	.word	0x00000000
        /*0cc8*/ 	.word	0x00000298
        /*0ccc*/ 	.short	0x010a
        /*0cce*/ 	.byte	0xff
	.zero		1


	//   ....[190]....
        /*0cd0*/ 	.word	0x00006c00
        /*0cd4*/ 	.word	0x00000003
        /*0cd8*/ 	.word	0x000002b0
        /*0cdc*/ 	.short	0x010a
        /*0cde*/ 	.byte	0xff
	.zero		1


	//   ....[191]....
        /*0ce0*/ 	.word	0x00006d80
        /*0ce4*/ 	.word	0x00000000
        /*0ce8*/ 	.word	0x00000000
        /*0cec*/ 	.short	0x0101
        /*0cee*/ 	.byte	0xff
	.zero		1


	//   ....[192]....
        /*0cf0*/ 	.word	0x00007820
        /*0cf4*/ 	.word	0x000000ff
        /*0cf8*/ 	.word	0x00000290
        /*0cfc*/ 	.short	0x010a
        /*0cfe*/ 	.byte	0x2c
	.zero		1


	//   ....[193]....
        /*0d00*/ 	.word	0x00007830
        /*0d04*/ 	.word	0x00000095
        /*0d08*/ 	.word	0x000002d0
        /*0d0c*/ 	.short	0x010a
        /*0d0e*/ 	.byte	0xff
	.zero		1


	//   ....[194]....
        /*0d10*/ 	.word	0x000079c0
        /*0d14*/ 	.word	0x000000ff
        /*0d18*/ 	.word	0x00000290
        /*0d1c*/ 	.short	0x010a
        /*0d1e*/ 	.byte	0x2c
	.zero		1


	//   ....[195]....
        /*0d20*/ 	.word	0x00007ac0
        /*0d24*/ 	.word	0x000000ff
        /*0d28*/ 	.word	0x00000000
        /*0d2c*/ 	.short	0x0101
        /*0d2e*/ 	.byte	0x04
	.zero		1


	//   ....[196]....
        /*0d30*/ 	.word	0x00007b20
        /*0d34*/ 	.word	0x00000095
        /*0d38*/ 	.word	0x000002d0
        /*0d3c*/ 	.short	0x010a
        /*0d3e*/ 	.byte	0xff
	.zero		1


	//   ....[197]....
        /*0d40*/ 	.word	0x00007e40
        /*0d44*/ 	.word	0x00000095
        /*0d48*/ 	.word	0x00000000
        /*0d4c*/ 	.short	0x0101
        /*0d4e*/ 	.byte	0xff
	.zero		1


	//   ....[198]....
        /*0d50*/ 	.word	0x00009060
        /*0d54*/ 	.word	0x00000000
        /*0d58*/ 	.word	0x00000320
        /*0d5c*/ 	.short	0x010a
        /*0d5e*/ 	.byte	0xff
	.zero		1


	//   ....[199]....
        /*0d60*/ 	.word	0x000090c0
        /*0d64*/ 	.word	0x00000000
        /*0d68*/ 	.word	0x00000148
        /*0d6c*/ 	.short	0x010a
        /*0d6e*/ 	.byte	0xff
	.zero		1


	//   ....[200]....
        /*0d70*/ 	.word	0x00009120
        /*0d74*/ 	.word	0x00000000
        /*0d78*/ 	.word	0x00000148
        /*0d7c*/ 	.short	0x010a
        /*0d7e*/ 	.byte	0xff
	.zero		1


	//   ....[201]....
        /*0d80*/ 	.word	0x00009170
        /*0d84*/ 	.word	0x00000003
        /*0d88*/ 	.word	0x000002b0
        /*0d8c*/ 	.short	0x010a
        /*0d8e*/ 	.byte	0xff
	.zero		1


	//   ....[202]....
        /*0d90*/ 	.word	0x000091d0
        /*0d94*/ 	.word	0x00000000
        /*0d98*/ 	.word	0x00000000
        /*0d9c*/ 	.short	0x010a
        /*0d9e*/ 	.byte	0xff
	.zero		1


	//   ....[203]....
        /*0da0*/ 	.word	0x00009230
        /*0da4*/ 	.word	0x00000000
        /*0da8*/ 	.word	0x00000000
        /*0dac*/ 	.short	0x010a
        /*0dae*/ 	.byte	0xff
	.zero		1


	//   ....[204]....
        /*0db0*/ 	.word	0x00009290
        /*0db4*/ 	.word	0x00000000
        /*0db8*/ 	.word	0x00000000
        /*0dbc*/ 	.short	0x010a
        /*0dbe*/ 	.byte	0xff
	.zero		1


	//   ....[205]....
        /*0dc0*/ 	.word	0x000092f0
        /*0dc4*/ 	.word	0x00000000
        /*0dc8*/ 	.word	0x00000000
        /*0dcc*/ 	.short	0x010a
        /*0dce*/ 	.byte	0xff
	.zero		1


	//   ....[206]....
        /*0dd0*/ 	.word	0x00009350
        /*0dd4*/ 	.word	0x00000000
        /*0dd8*/ 	.word	0x00000000
        /*0ddc*/ 	.short	0x010a
        /*0dde*/ 	.byte	0xff
	.zero		1


	//   ....[207]....
        /*0de0*/ 	.word	0x000093b0
        /*0de4*/ 	.word	0x00000000
        /*0de8*/ 	.word	0x00000000
        /*0dec*/ 	.short	0x010a
        /*0dee*/ 	.byte	0xff
	.zero		1


	//   ....[208]....
        /*0df0*/ 	.word	0x00009410
        /*0df4*/ 	.word	0x00000000
        /*0df8*/ 	.word	0x00000000
        /*0dfc*/ 	.short	0x010a
        /*0dfe*/ 	.byte	0xff
	.zero		1


	//   ....[209]....
        /*0e00*/ 	.word	0x00009470
        /*0e04*/ 	.word	0x00000000
        /*0e08*/ 	.word	0x00000000
        /*0e0c*/ 	.short	0x010a
        /*0e0e*/ 	.byte	0xff
	.zero		1


	//   ....[210]....
        /*0e10*/ 	.word	0x000094d0
        /*0e14*/ 	.word	0x00000000
        /*0e18*/ 	.word	0x00000000
        /*0e1c*/ 	.short	0x010a
        /*0e1e*/ 	.byte	0xff
	.zero		1


	//   ....[211]....
        /*0e20*/ 	.word	0x00009530
        /*0e24*/ 	.word	0x00000000
        /*0e28*/ 	.word	0x00000000
        /*0e2c*/ 	.short	0x010a
        /*0e2e*/ 	.byte	0xff
	.zero		1


	//   ....[212]....
        /*0e30*/ 	.word	0x00009590
        /*0e34*/ 	.word	0x00000000
        /*0e38*/ 	.word	0x00000000
        /*0e3c*/ 	.short	0x010a
        /*0e3e*/ 	.byte	0xff
	.zero		1


	//   ....[213]....
        /*0e40*/ 	.word	0x000095f0
        /*0e44*/ 	.word	0x00000000
        /*0e48*/ 	.word	0x00000000
        /*0e4c*/ 	.short	0x010a
        /*0e4e*/ 	.byte	0xff
	.zero		1


	//   ....[214]....
        /*0e50*/ 	.word	0x00009650
        /*0e54*/ 	.word	0x00000000
        /*0e58*/ 	.word	0x00000000
        /*0e5c*/ 	.short	0x010a
        /*0e5e*/ 	.byte	0xff
	.zero		1


	//   ....[215]....
        /*0e60*/ 	.word	0x000096b0
        /*0e64*/ 	.word	0x00000000
        /*0e68*/ 	.word	0x00000000
        /*0e6c*/ 	.short	0x010a
        /*0e6e*/ 	.byte	0xff
	.zero		1


	//   ....[216]....
        /*0e70*/ 	.word	0x00009710
        /*0e74*/ 	.word	0x00000000
        /*0e78*/ 	.word	0x00000000
        /*0e7c*/ 	.short	0x010a
        /*0e7e*/ 	.byte	0xff
	.zero		1


	//   ....[217]....
        /*0e80*/ 	.word	0x00009770
        /*0e84*/ 	.word	0x00000000
        /*0e88*/ 	.word	0x00000000
        /*0e8c*/ 	.short	0x010a
        /*0e8e*/ 	.byte	0xff
	.zero		1


	//   ....[218]....
        /*0e90*/ 	.word	0x000097d0
        /*0e94*/ 	.word	0x00000000
        /*0e98*/ 	.word	0x00000000
        /*0e9c*/ 	.short	0x010a
        /*0e9e*/ 	.byte	0xff
	.zero		1


	//   ....[219]....
        /*0ea0*/ 	.word	0x00009830
        /*0ea4*/ 	.word	0x00000000
        /*0ea8*/ 	.word	0x00000000
        /*0eac*/ 	.short	0x010a
        /*0eae*/ 	.byte	0xff
	.zero		1


	//   ....[220]....
        /*0eb0*/ 	.word	0x00009890
        /*0eb4*/ 	.word	0x00000000
        /*0eb8*/ 	.word	0x00000000
        /*0ebc*/ 	.short	0x010a
        /*0ebe*/ 	.byte	0xff
	.zero		1


	//   ....[221]....
        /*0ec0*/ 	.word	0x000098f0
        /*0ec4*/ 	.word	0x00000000
        /*0ec8*/ 	.word	0x00000000
        /*0ecc*/ 	.short	0x010a
        /*0ece*/ 	.byte	0xff
	.zero		1


	//   ....[222]....
        /*0ed0*/ 	.word	0x00009950
        /*0ed4*/ 	.word	0x00000000
        /*0ed8*/ 	.word	0x00000000
        /*0edc*/ 	.short	0x010a
        /*0ede*/ 	.byte	0xff
	.zero		1


	//   ....[223]....
        /*0ee0*/ 	.word	0x000099b0
        /*0ee4*/ 	.word	0x00000000
        /*0ee8*/ 	.word	0x00000000
        /*0eec*/ 	.short	0x010a
        /*0eee*/ 	.byte	0xff
	.zero		1


	//   ....[224]....
        /*0ef0*/ 	.word	0x00009a10
        /*0ef4*/ 	.word	0x00000000
        /*0ef8*/ 	.word	0x00000000
        /*0efc*/ 	.short	0x010a
        /*0efe*/ 	.byte	0xff
	.zero		1


	//   ....[225]....
        /*0f00*/ 	.word	0x00009a70
        /*0f04*/ 	.word	0x00000000
        /*0f08*/ 	.word	0x00000000
        /*0f0c*/ 	.short	0x010a
        /*0f0e*/ 	.byte	0xff
	.zero		1


	//   ....[226]....
        /*0f10*/ 	.word	0x00009ad0
        /*0f14*/ 	.word	0x00000000
        /*0f18*/ 	.word	0x00000000
        /*0f1c*/ 	.short	0x010a
        /*0f1e*/ 	.byte	0xff
	.zero		1


	//   ....[227]....
        /*0f20*/ 	.word	0x00009b30
        /*0f24*/ 	.word	0x00000000
        /*0f28*/ 	.word	0x00000000
        /*0f2c*/ 	.short	0x010a
        /*0f2e*/ 	.byte	0xff
	.zero		1


	//   ....[228]....
        /*0f30*/ 	.word	0x00009b90
        /*0f34*/ 	.word	0x00000000
        /*0f38*/ 	.word	0x00000000
        /*0f3c*/ 	.short	0x010a
        /*0f3e*/ 	.byte	0xff
	.zero		1


	//   ....[229]....
        /*0f40*/ 	.word	0x00009bf0
        /*0f44*/ 	.word	0x00000000
        /*0f48*/ 	.word	0x00000000
        /*0f4c*/ 	.short	0x010a
        /*0f4e*/ 	.byte	0xff
	.zero		1


	//   ....[230]....
        /*0f50*/ 	.word	0x00009c50
        /*0f54*/ 	.word	0x00000000
        /*0f58*/ 	.word	0x00000000
        /*0f5c*/ 	.short	0x010a
        /*0f5e*/ 	.byte	0xff
	.zero		1


	//   ....[231]....
        /*0f60*/ 	.word	0x00009cb0
        /*0f64*/ 	.word	0x00000000
        /*0f68*/ 	.word	0x00000000
        /*0f6c*/ 	.short	0x010a
        /*0f6e*/ 	.byte	0xff
	.zero		1


	//   ....[232]....
        /*0f70*/ 	.word	0x00009d10
        /*0f74*/ 	.word	0x00000000
        /*0f78*/ 	.word	0x00000000
        /*0f7c*/ 	.short	0x010a
        /*0f7e*/ 	.byte	0xff
	.zero		1


	//   ....[233]....
        /*0f80*/ 	.word	0x00009d70
        /*0f84*/ 	.word	0x00000000
        /*0f88*/ 	.word	0x00000000
        /*0f8c*/ 	.short	0x010a
        /*0f8e*/ 	.byte	0xff
	.zero		1


	//   ....[234]....
        /*0f90*/ 	.word	0x00009dd0
        /*0f94*/ 	.word	0x00000000
        /*0f98*/ 	.word	0x00000000
        /*0f9c*/ 	.short	0x010a
        /*0f9e*/ 	.byte	0xff
	.zero		1


	//   ....[235]....
        /*0fa0*/ 	.word	0x00009e30
        /*0fa4*/ 	.word	0x00000000
        /*0fa8*/ 	.word	0x00000000
        /*0fac*/ 	.short	0x010a
        /*0fae*/ 	.byte	0xff
	.zero		1


	//   ....[236]....
        /*0fb0*/ 	.word	0x00009e90
        /*0fb4*/ 	.word	0x00000000
        /*0fb8*/ 	.word	0x00000000
        /*0fbc*/ 	.short	0x010a
        /*0fbe*/ 	.byte	0xff
	.zero		1


	//   ....[237]....
        /*0fc0*/ 	.word	0x00009ef0
        /*0fc4*/ 	.word	0x00000000
        /*0fc8*/ 	.word	0x00000000
        /*0fcc*/ 	.short	0x010a
        /*0fce*/ 	.byte	0xff
	.zero		1


	//   ....[238]....
        /*0fd0*/ 	.word	0x00009f50
        /*0fd4*/ 	.word	0x00000000
        /*0fd8*/ 	.word	0x00000000
        /*0fdc*/ 	.short	0x010a
        /*0fde*/ 	.byte	0xff
	.zero		1


	//   ....[239]....
        /*0fe0*/ 	.word	0x00009fb0
        /*0fe4*/ 	.word	0x00000000
        /*0fe8*/ 	.word	0x00000000
        /*0fec*/ 	.short	0x010a
        /*0fee*/ 	.byte	0xff
	.zero		1


	//   ....[240]....
        /*0ff0*/ 	.word	0x0000a010
        /*0ff4*/ 	.word	0x00000000
        /*0ff8*/ 	.word	0x00000000
        /*0ffc*/ 	.short	0x010a
        /*0ffe*/ 	.byte	0xff
	.zero		1


	//   ....[241]....
        /*1000*/ 	.word	0x0000a070
        /*1004*/ 	.word	0x00000000
        /*1008*/ 	.word	0x00000000
        /*100c*/ 	.short	0x010a
        /*100e*/ 	.byte	0xff
	.zero		1


	//   ....[242]....
        /*1010*/ 	.word	0x0000a0c0
        /*1014*/ 	.word	0x00000002
        /*1018*/ 	.word	0x00000310
        /*101c*/ 	.short	0x010a
        /*101e*/ 	.byte	0xff
	.zero		1


	//   ....[243]....
        /*1020*/ 	.word	0x0000a120
        /*1024*/ 	.word	0x00000002
        /*1028*/ 	.word	0x000002c0
        /*102c*/ 	.short	0x010a
        /*102e*/ 	.byte	0xff
	.zero		1


	//   ....[244]....
        /*1030*/ 	.word	0x0000a170
        /*1034*/ 	.word	0x00000002
        /*1038*/ 	.word	0x000002b0
        /*103c*/ 	.short	0x010a
        /*103e*/ 	.byte	0xff
	.zero		1


	//   ....[245]....
        /*1040*/ 	.word	0x0000a1d0
        /*1044*/ 	.word	0x00000000
        /*1048*/ 	.word	0x000002c0
        /*104c*/ 	.short	0x010a
        /*104e*/ 	.byte	0xff
	.zero		1


	//   ....[246]....
        /*1050*/ 	.word	0x0000a230
        /*1054*/ 	.word	0x00000005
        /*1058*/ 	.word	0x00000008
        /*105c*/ 	.short	0x010a
        /*105e*/ 	.byte	0xff
	.zero		1


	//   ....[247]....
        /*1060*/ 	.word	0x0000a320
        /*1064*/ 	.word	0x00000000
        /*1068*/ 	.word	0x00000008
        /*106c*/ 	.short	0x010a
        /*106e*/ 	.byte	0xff
	.zero		1


	//   ....[248]....
        /*1070*/ 	.word	0x0000a370
        /*1074*/ 	.word	0x00000000
        /*1078*/ 	.word	0x000002b0
        /*107c*/ 	.short	0x010a
        /*107e*/ 	.byte	0xff
	.zero		1


	//   ....[249]....
        /*1080*/ 	.word	0x0000a3d0
        /*1084*/ 	.word	0x00000000
        /*1088*/ 	.word	0x000002f0
        /*108c*/ 	.short	0x010a
        /*108e*/ 	.byte	0xff
	.zero		1


	//   ....[250]....
        /*1090*/ 	.word	0x0000a430
        /*1094*/ 	.word	0x00000000
        /*1098*/ 	.word	0x00000000
        /*109c*/ 	.short	0x010a
        /*109e*/ 	.byte	0xff
	.zero		1


	//   ....[251]....
        /*10a0*/ 	.word	0x0000a490
        /*10a4*/ 	.word	0x00000000
        /*10a8*/ 	.word	0x00000000
        /*10ac*/ 	.short	0x010a
        /*10ae*/ 	.byte	0xff
	.zero		1


	//   ....[252]....
        /*10b0*/ 	.word	0x0000a4f0
        /*10b4*/ 	.word	0x00000000
        /*10b8*/ 	.word	0x00000000
        /*10bc*/ 	.short	0x010a
        /*10be*/ 	.byte	0xff
	.zero		1


	//   ....[253]....
        /*10c0*/ 	.word	0x0000a550
        /*10c4*/ 	.word	0x00000000
        /*10c8*/ 	.word	0x00000000
        /*10cc*/ 	.short	0x010a
        /*10ce*/ 	.byte	0xff
	.zero		1


	//   ....[254]....
        /*10d0*/ 	.word	0x0000a5b0
        /*10d4*/ 	.word	0x00000000
        /*10d8*/ 	.word	0x00000330
        /*10dc*/ 	.short	0x010a
        /*10de*/ 	.byte	0xff
	.zero		1


	//   ....[255]....
        /*10e0*/ 	.word	0x0000a600
        /*10e4*/ 	.word	0x00000003
        /*10e8*/ 	.word	0x000002b0
        /*10ec*/ 	.short	0x010a
        /*10ee*/ 	.byte	0xff
	.zero		1


	//   ....[0]....
        /*10f0*/ 	.word	0x0000a660
        /*10f4*/ 	.word	0x00000000
        /*10f8*/ 	.word	0x000002a8
        /*10fc*/ 	.short	0x010a
        /*10fe*/ 	.byte	0xff
	.zero		1


	//   ....[1]....
        /*1100*/ 	.word	0x0000a6c0
        /*1104*/ 	.word	0x00000000
        /*1108*/ 	.word	0x00000298
        /*110c*/ 	.short	0x010a
        /*110e*/ 	.byte	0xff
	.zero		1


	//   ....[2]....
        /*1110*/ 	.word	0x0000a710
        /*1114*/ 	.word	0x00000003
        /*1118*/ 	.word	0x000002b0
        /*111c*/ 	.short	0x010a
        /*111e*/ 	.byte	0xff
	.zero		1


	//   ....[3]....
        /*1120*/ 	.word	0x0000a770
        /*1124*/ 	.word	0x00000000
        /*1128*/ 	.word	0x00000290
        /*112c*/ 	.short	0x010a
        /*112e*/ 	.byte	0xff
	.zero		1


	//   ....[4]....
        /*1130*/ 	.word	0x0000a7c0
        /*1134*/ 	.word	0x00000095
        /*1138*/ 	.word	0x000002d0
        /*113c*/ 	.short	0x010a
        /*113e*/ 	.byte	0xff
	.zero		1


	//----- nvinfo : EIATTR_NUM_MBARRIERS
	.align		4
.L_47:
        /*1140*/ 	.byte	0x03, 0x38
        /*1142*/ 	.short	0x0067


	//----- nvinfo : EIATTR_EXIT_INSTR_OFFSETS
	.align		4
        /*1144*/ 	.byte	0x04, 0x1c
        /*1146*/ 	.short	(.L_49 - .L_48)


	//   ....[0]....
.L_48:
        /*1148*/ 	.word	0x000044a0


	//   ....[1]....
        /*114c*/ 	.word	0x00004990


	//   ....[2]....
        /*1150*/ 	.word	0x000049f0


	//   ....[3]....
        /*1154*/ 	.word	0x00005c20


	//   ....[4]....
        /*1158*/ 	.word	0x000068f0


	//   ....[5]....
        /*115c*/ 	.word	0x00006930


	//   ....[6]....
        /*1160*/ 	.word	0x00009050


	//----- nvinfo : EIATTR_MAX_THREADS
	.align		4
.L_49:
        /*1164*/ 	.byte	0x04, 0x05
        /*1166*/ 	.short	(.L_51 - .L_50)
.L_50:
        /*1168*/ 	.word	0x00000100
        /*116c*/ 	.word	0x00000001
        /*1170*/ 	.word	0x00000001


	//----- nvinfo : EIATTR_CRS_STACK_SIZE
	.align		4
.L_51:
        /*1174*/ 	.byte	0x04, 0x1e
        /*1176*/ 	.short	(.L_53 - .L_52)
.L_52:
        /*1178*/ 	.word	0x00000000


	//----- nvinfo : EIATTR_CBANK_PARAM_SIZE
	.align		4
.L_53:
        /*117c*/ 	.byte	0x03, 0x19
        /*117e*/ 	.short	0x0800


	//----- nvinfo : EIATTR_PARAM_CBANK
	.align		4
        /*1180*/ 	.byte	0x04, 0x0a
        /*1182*/ 	.short	(.L_55 - .L_54)
	.align		4
.L_54:
        /*1184*/ 	.word	index@(.nv.constant0._ZN7cutlass13device_kernelINS_4gemm6kernel13GemmUniversalIN4cute5tupleIJiiiiEEENS1_10collective13CollectiveMmaINS1_35MainloopSm100TmaUmmaWarpSpecializedILi41ELi2ELi4ENS5_IJNS4_1CILi8EEENSA_ILi1EEESC_EEEEENS5_IJNSA_ILi256EEENSA_ILi64EEENSA_ILi32EEEEEEaNS5_IJlSC_lEEEaSJ_NS4_8TiledMMAINS4_8MMA_AtomIJNS4_21SM100_MMA_S8_2x1SM_SSIaaiLi256ELi64ELNS4_4UMMA5MajorE0ELSO_0ELNSN_8SaturateE0EEEEEENS4_6LayoutINS5_IJSC_SC_SC_EEENS5_IJNSA_ILi0EEESU_SU_EEEEENS5_IJNS4_10UnderscoreESX_SX_EEEEENS4_18SM100_TMA_2SM_LOADENS4_14ComposedLayoutINS4_7SwizzleILi1ELi4ELi3EEENS4_18smem_ptr_flag_bitsILi8EEENSS_INS5_IJSB_SH_EEENS5_IJSH_SC_EEEEEEEvNS4_8identityENS4_28SM100_TMA_2SM_LOAD_MULTICASTES19_vS1A_EENS_8epilogue10collective18CollectiveEpilogueINS1D_23Sm100TmaWarpSpecializedILi1ELi1ELi64ELb0ELb0EEEJNS5_IJNSA_ILi128EEESG_SH_EEENS5_IJNSS_IS1I_SC_EENSS_ISG_SC_EEEEEaSJ_aSJ_NS1D_6fusion15FusionCallbacksIS1H_NS1N_17LinearCombinationIaiaiLNS_15FloatRoundStyleE2EEES1J_S1M_JEEENS4_5SM1004TMEM4LOAD26SM100_TMEM_LOAD_32dp32b64xENS4_13SM90_TMA_LOADENS11_INS12_ILi2ELi4ELi3EEES15_NSS_INS5_IJSB_SG_EEENS5_IJSG_SC_EEEEEEENS4_39AutoVectorizingCopyWithAssumedAlignmentILi128EEENS4_14SM90_TMA_STOREES22_S24_S24_EEEvvEEEEvNT_6ParamsE)
        /*1188*/ 	.short	0x0380
        /*118a*/ 	.short	0x0800


	//----- nvinfo : EIATTR_SW_WAR
	.align		4
.L_55:
        /*118c*/ 	.byte	0x04, 0x36
        /*118e*/ 	.short	(.L_57 - .L_56)
.L_56:
        /*1190*/ 	.word	0x00000008
.L_57:


//--------------------- .nv.callgraph             --------------------------
	.section	.nv.callgraph,"",@"SHT_CUDA_CALLGRAPH"
	.align	4
	.sectionentsize	8
	.align		4
        /*0000*/ 	.word	0x00000000
	.align		4
        /*0004*/ 	.word	0xffffffff
	.align		4
        /*0008*/ 	.word	index@(_ZN7cutlass13device_kernelINS_4gemm6kernel13GemmUniversalIN4cute5tupleIJiiiiEEENS1_10collective13CollectiveMmaINS1_35MainloopSm100TmaUmmaWarpSpecializedILi41ELi2ELi4ENS5_IJNS4_1CILi8EEENSA_ILi1EEESC_EEEEENS5_IJNSA_ILi256EEENSA_ILi64EEENSA_ILi32EEEEEEaNS5_IJlSC_lEEEaSJ_NS4_8TiledMMAINS4_8MMA_AtomIJNS4_21SM100_MMA_S8_2x1SM_SSIaaiLi256ELi64ELNS4_4UMMA5MajorE0ELSO_0ELNSN_8SaturateE0EEEEEENS4_6LayoutINS5_IJSC_SC_SC_EEENS5_IJNSA_ILi0EEESU_SU_EEEEENS5_IJNS4_10UnderscoreESX_SX_EEEEENS4_18SM100_TMA_2SM_LOADENS4_14ComposedLayoutINS4_7SwizzleILi1ELi4ELi3EEENS4_18smem_ptr_flag_bitsILi8EEENSS_INS5_IJSB_SH_EEENS5_IJSH_SC_EEEEEEEvNS4_8identityENS4_28SM100_TMA_2SM_LOAD_MULTICASTES19_vS1A_EENS_8epilogue10collective18CollectiveEpilogueINS1D_23Sm100TmaWarpSpecializedILi1ELi1ELi64ELb0ELb0EEEJNS5_IJNSA_ILi128EEESG_SH_EEENS5_IJNSS_IS1I_SC_EENSS_ISG_SC_EEEEEaSJ_aSJ_NS1D_6fusion15FusionCallbacksIS1H_NS1N_17LinearCombinationIaiaiLNS_15FloatRoundStyleE2EEES1J_S1M_JEEENS4_5SM1004TMEM4LOAD26SM100_TMEM_LOAD_32dp32b64xENS4_13SM90_TMA_LOADENS11_INS12_ILi2ELi4ELi3EEES15_NSS_INS5_IJSB_SG_EEENS5_IJSG_SC_EEEEEEENS4_39AutoVectorizingCopyWithAssumedAlignmentILi128EEENS4_14SM90_TMA_STOREES22_S24_S24_EEEvvEEEEvNT_6ParamsE)
	.align		4
        /*000c*/ 	.word	index@(__assertfail)
	.align		4
        /*0010*/ 	.word	0x00000000
	.align		4
        /*0014*/ 	.word	0xfffffffe
	.align		4
        /*0018*/ 	.word	0x00000000
	.align		4
        /*001c*/ 	.word	0xfffffffd
	.align		4
        /*0020*/ 	.word	0x00000000
	.align		4
        /*0024*/ 	.word	0xfffffffc


//--------------------- .nv.constant4             --------------------------
	.section	.nv.constant4,"a",@progbits
	.align	8
	.align		8
.nv.constant4:
        /*0000*/ 	.dword	__assertfail
	.align		8
        /*0008*/ 	.dword	__unnamed_1
	.align		8
        /*0010*/ 	.dword	__unnamed_2
	.align		8
        /*0018*/ 	.dword	_ZN40_INTERNAL_c21bf173_4_k_cu_fa8bc285_329814cuda3std3__45__cpo5beginE
	.align		8
        /*0020*/ 	.dword	_ZN40_INTERNAL_c21bf173_4_k_cu_fa8bc285_329814cuda3std3__45__cpo3endE
	.align		8
        /*0028*/ 	.dword	_ZN40_INTERNAL_c21bf173_4_k_cu_fa8bc285_329814cuda3std3__45__cpo6cbeginE
	.align		8
        /*0030*/ 	.dword	_ZN40_INTERNAL_c21bf173_4_k_cu_fa8bc285_329814cuda3std3__45__cpo4cendE
	.align		8
        /*0038*/ 	.dword	_ZN40_INTERNAL_c21bf173_4_k_cu_fa8bc285_329814cuda3std3__442_GLOBAL__N__c21bf173_4_k_cu_fa8bc285_329816ignoreE
	.align		8
        /*0040*/ 	.dword	_ZN40_INTERNAL_c21bf173_4_k_cu_fa8bc285_329814cuda3std3__419piecewise_constructE
	.align		8
        /*0048*/ 	.dword	_ZN40_INTERNAL_c21bf173_4_k_cu_fa8bc285_329814cuda3std3__48in_placeE
	.align		8
        /*0050*/ 	.dword	_ZN40_INTERNAL_c21bf173_4_k_cu_fa8bc285_329814cuda3std6ranges3__45__cpo4swapE
	.align		8
        /*0058*/ 	.dword	_ZN40_INTERNAL_c21bf173_4_k_cu_fa8bc285_329814cuda3std6ranges3__45__cpo9iter_moveE
	.align		8
        /*0060*/ 	.dword	_ZN40_INTERNAL_c21bf173_4_k_cu_fa8bc285_329814cute7productE
	.align		8
        /*0068*/ 	.dword	_ZN40_INTERNAL_c21bf173_4_k_cu_fa8bc285_329814cute1_E
	.align		8
        /*0070*/ 	.dword	$str$25
	.align		8
        /*0078*/ 	.dword	$str$26
	.align		8
        /*0080*/ 	.dword	$str$27
	.align		8
        /*0088*/ 	.dword	$str$28


//--------------------- .text._ZN7cutlass13device_kernelINS_4gemm6kernel13GemmUniversalIN4cute5tupleIJiiiiEEENS1_10collective13CollectiveMmaINS1_35MainloopSm100TmaUmmaWarpSpecializedILi41ELi2ELi4ENS5_IJNS4_1CILi8EEENSA_ILi1EEESC_EEEEENS5_IJNSA_ILi256EEENSA_ILi64EEENSA_ILi32EEEEEEaNS5_IJlSC_lEEEaSJ_NS4_8TiledMMAINS4_8MMA_AtomIJNS4_21SM100_MMA_S8_2x1SM_SSIaaiLi256ELi64ELNS4_4UMMA5MajorE0ELSO_0ELNSN_8SaturateE0EEEEEENS4_6LayoutINS5_IJSC_SC_SC_EEENS5_IJNSA_ILi0EEESU_SU_EEEEENS5_IJNS4_10UnderscoreESX_SX_EEEEENS4_18SM100_TMA_2SM_LOADENS4_14ComposedLayoutINS4_7SwizzleILi1ELi4ELi3EEENS4_18smem_ptr_flag_bitsILi8EEENSS_INS5_IJSB_SH_EEENS5_IJSH_SC_EEEEEEEvNS4_8identityENS4_28SM100_TMA_2SM_LOAD_MULTICASTES19_vS1A_EENS_8epilogue10collective18CollectiveEpilogueINS1D_23Sm100TmaWarpSpecializedILi1ELi1ELi64ELb0ELb0EEEJNS5_IJNSA_ILi128EEESG_SH_EEENS5_IJNSS_IS1I_SC_EENSS_ISG_SC_EEEEEaSJ_aSJ_NS1D_6fusion15FusionCallbacksIS1H_NS1N_17LinearCombinationIaiaiLNS_15FloatRoundStyleE2EEES1J_S1M_JEEENS4_5SM1004TMEM4LOAD26SM100_TMEM_LOAD_32dp32b64xENS4_13SM90_TMA_LOADENS11_INS12_ILi2ELi4ELi3EEES15_NSS_INS5_IJSB_SG_EEENS5_IJSG_SC_EEEEEEENS4_39AutoVectorizingCopyWithAssumedAlignmentILi128EEENS4_14SM90_TMA_STOREES22_S24_S24_EEEvvEEEEvNT_6ParamsE --------------------------
	.section	.text._ZN7cutlass13device_kernelINS_4gemm6kernel13GemmUniversalIN4cute5tupleIJiiiiEEENS1_10collective13CollectiveMmaINS1_35MainloopSm100TmaUmmaWarpSpecializedILi41ELi2ELi4ENS5_IJNS4_1CILi8EEENSA_ILi1EEESC_EEEEENS5_IJNSA_ILi256EEENSA_ILi64EEENSA_ILi32EEEEEEaNS5_IJlSC_lEEEaSJ_NS4_8TiledMMAINS4_8MMA_AtomIJNS4_21SM100_MMA_S8_2x1SM_SSIaaiLi256ELi64ELNS4_4UMMA5MajorE0ELSO_0ELNSN_8SaturateE0EEEEEENS4_6LayoutINS5_IJSC_SC_SC_EEENS5_IJNSA_ILi0EEESU_SU_EEEEENS5_IJNS4_10UnderscoreESX_SX_EEEEENS4_18SM100_TMA_2SM_LOADENS4_14ComposedLayoutINS4_7SwizzleILi1ELi4ELi3EEENS4_18smem_ptr_flag_bitsILi8EEENSS_INS5_IJSB_SH_EEENS5_IJSH_SC_EEEEEEEvNS4_8identityENS4_28SM100_TMA_2SM_LOAD_MULTICASTES19_vS1A_EENS_8epilogue10collective18CollectiveEpilogueINS1D_23Sm100TmaWarpSpecializedILi1ELi1ELi64ELb0ELb0EEEJNS5_IJNSA_ILi128EEESG_SH_EEENS5_IJNSS_IS1I_SC_EENSS_ISG_SC_EEEEEaSJ_aSJ_NS1D_6fusion15FusionCallbacksIS1H_NS1N_17LinearCombinationIaiaiLNS_15FloatRoundStyleE2EEES1J_S1M_JEEENS4_5SM1004TMEM4LOAD26SM100_TMEM_LOAD_32dp32b64xENS4_13SM90_TMA_LOADENS11_INS12_ILi2ELi4ELi3EEES15_NSS_INS5_IJSB_SG_EEENS5_IJSG_SC_EEEEEEENS4_39AutoVectorizingCopyWithAssumedAlignmentILi128EEENS4_14SM90_TMA_STOREES22_S24_S24_EEEvvEEEEvNT_6ParamsE,"ax",@progbits
	.align	128
.text._ZN7cutlass13device_kernelINS_4gemm6kernel13GemmUniversalIN4cute5tupleIJiiiiEEENS1_10collective13CollectiveMmaINS1_35MainloopSm100TmaUmmaWarpSpecializedILi41ELi2ELi4ENS5_IJNS4_1CILi8EEENSA_ILi1EEESC_EEEEENS5_IJNSA_ILi256EEENSA_ILi64EEENSA_ILi32EEEEEEaNS5_IJlSC_lEEEaSJ_NS4_8TiledMMAINS4_8MMA_AtomIJNS4_21SM100_MMA_S8_2x1SM_SSIaaiLi256ELi64ELNS4_4UMMA5MajorE0ELSO_0ELNSN_8SaturateE0EEEEEENS4_6LayoutINS5_IJSC_SC_SC_EEENS5_IJNSA_ILi0EEESU_SU_EEEEENS5_IJNS4_10UnderscoreESX_SX_EEEEENS4_18SM100_TMA_2SM_LOADENS4_14ComposedLayoutINS4_7SwizzleILi1ELi4ELi3EEENS4_18smem_ptr_flag_bitsILi8EEENSS_INS5_IJSB_SH_EEENS5_IJSH_SC_EEEEEEEvNS4_8identityENS4_28SM100_TMA_2SM_LOAD_MULTICASTES19_vS1A_EENS_8epilogue10collective18CollectiveEpilogueINS1D_23Sm100TmaWarpSpecializedILi1ELi1ELi64ELb0ELb0EEEJNS5_IJNSA_ILi128EEESG_SH_EEENS5_IJNSS_IS1I_SC_EENSS_ISG_SC_EEEEEaSJ_aSJ_NS1D_6fusion15FusionCallbacksIS1H_NS1N_17LinearCombinationIaiaiLNS_15FloatRoundStyleE2EEES1J_S1M_JEEENS4_5SM1004TMEM4LOAD26SM100_TMEM_LOAD_32dp32b64xENS4_13SM90_TMA_LOADENS11_INS12_ILi2ELi4ELi3EEES15_NSS_INS5_IJSB_SG_EEENS5_IJSG_SC_EEEEEEENS4_39AutoVectorizingCopyWithAssumedAlignmentILi128EEENS4_14SM90_TMA_STOREES22_S24_S24_EEEvvEEEEvNT_6ParamsE:
        .type           _ZN7cutlass13device_kernelINS_4gemm6kernel13GemmUniversalIN4cute5tupleIJiiiiEEENS1_10collective13CollectiveMmaINS1_35MainloopSm100TmaUmmaWarpSpecializedILi41ELi2ELi4ENS5_IJNS4_1CILi8EEENSA_ILi1EEESC_EEEEENS5_IJNSA_ILi256EEENSA_ILi64EEENSA_ILi32EEEEEEaNS5_IJlSC_lEEEaSJ_NS4_8TiledMMAINS4_8MMA_AtomIJNS4_21SM100_MMA_S8_2x1SM_SSIaaiLi256ELi64ELNS4_4UMMA5MajorE0ELSO_0ELNSN_8SaturateE0EEEEEENS4_6LayoutINS5_IJSC_SC_SC_EEENS5_IJNSA_ILi0EEESU_SU_EEEEENS5_IJNS4_10UnderscoreESX_SX_EEEEENS4_18SM100_TMA_2SM_LOADENS4_14ComposedLayoutINS4_7SwizzleILi1ELi4ELi3EEENS4_18smem_ptr_flag_bitsILi8EEENSS_INS5_IJSB_SH_EEENS5_IJSH_SC_EEEEEEEvNS4_8identityENS4_28SM100_TMA_2SM_LOAD_MULTICASTES19_vS1A_EENS_8epilogue10collective18CollectiveEpilogueINS1D_23Sm100TmaWarpSpecializedILi1ELi1ELi64ELb0ELb0EEEJNS5_IJNSA_ILi128EEESG_SH_EEENS5_IJNSS_IS1I_SC_EENSS_ISG_SC_EEEEEaSJ_aSJ_NS1D_6fusion15FusionCallbacksIS1H_NS1N_17LinearCombinationIaiaiLNS_15FloatRoundStyleE2EEES1J_S1M_JEEENS4_5SM1004TMEM4LOAD26SM100_TMEM_LOAD_32dp32b64xENS4_13SM90_TMA_LOADENS11_INS12_ILi2ELi4ELi3EEES15_NSS_INS5_IJSB_SG_EEENS5_IJSG_SC_EEEEEEENS4_39AutoVectorizingCopyWithAssumedAlignmentILi128EEENS4_14SM90_TMA_STOREES22_S24_S24_EEEvvEEEEvNT_6ParamsE,@function
        .size           _ZN7cutlass13device_kernelINS_4gemm6kernel13GemmUniversalIN4cute5tupleIJiiiiEEENS1_10collective13CollectiveMmaINS1_35MainloopSm100TmaUmmaWarpSpecializedILi41ELi2ELi4ENS5_IJNS4_1CILi8EEENSA_ILi1EEESC_EEEEENS5_IJNSA_ILi256EEENSA_ILi64EEENSA_ILi32EEEEEEaNS5_IJlSC_lEEEaSJ_NS4_8TiledMMAINS4_8MMA_AtomIJNS4_21SM100_MMA_S8_2x1SM_SSIaaiLi256ELi64ELNS4_4UMMA5MajorE0ELSO_0ELNSN_8SaturateE0EEEEEENS4_6LayoutINS5_IJSC_SC_SC_EEENS5_IJNSA_ILi0EEESU_SU_EEEEENS5_IJNS4_10UnderscoreESX_SX_EEEEENS4_18SM100_TMA_2SM_LOADENS4_14ComposedLayoutINS4_7SwizzleILi1ELi4ELi3EEENS4_18smem_ptr_flag_bitsILi8EEENSS_INS5_IJSB_SH_EEENS5_IJSH_SC_EEEEEEEvNS4_8identityENS4_28SM100_TMA_2SM_LOAD_MULTICASTES19_vS1A_EENS_8epilogue10collective18CollectiveEpilogueINS1D_23Sm100TmaWarpSpecializedILi1ELi1ELi64ELb0ELb0EEEJNS5_IJNSA_ILi128EEESG_SH_EEENS5_IJNSS_IS1I_SC_EENSS_ISG_SC_EEEEEaSJ_aSJ_NS1D_6fusion15FusionCallbacksIS1H_NS1N_17LinearCombinationIaiaiLNS_15FloatRoundStyleE2EEES1J_S1M_JEEENS4_5SM1004TMEM4LOAD26SM100_TMEM_LOAD_32dp32b64xENS4_13SM90_TMA_LOADENS11_INS12_ILi2ELi4ELi3EEES15_NSS_INS5_IJSB_SG_EEENS5_IJSG_SC_EEEEEEENS4_39AutoVectorizingCopyWithAssumedAlignmentILi128EEENS4_14SM90_TMA_STOREES22_S24_S24_EEEvvEEEEvNT_6ParamsE,(.L_x_261 - _ZN7cutlass13device_kernelINS_4gemm6kernel13GemmUniversalIN4cute5tupleIJiiiiEEENS1_10collective13CollectiveMmaINS1_35MainloopSm100TmaUmmaWarpSpecializedILi41ELi2ELi4ENS5_IJNS4_1CILi8EEENSA_ILi1EEESC_EEEEENS5_IJNSA_ILi256EEENSA_ILi64EEENSA_ILi32EEEEEEaNS5_IJlSC_lEEEaSJ_NS4_8TiledMMAINS4_8MMA_AtomIJNS4_21SM100_MMA_S8_2x1SM_SSIaaiLi256ELi64ELNS4_4UMMA5MajorE0ELSO_0ELNSN_8SaturateE0EEEEEENS4_6LayoutINS5_IJSC_SC_SC_EEENS5_IJNSA_ILi0EEESU_SU_EEEEENS5_IJNS4_10UnderscoreESX_SX_EEEEENS4_18SM100_TMA_2SM_LOADENS4_14ComposedLayoutINS4_7SwizzleILi1ELi4ELi3EEENS4_18smem_ptr_flag_bitsILi8EEENSS_INS5_IJSB_SH_EEENS5_IJSH_SC_EEEEEEEvNS4_8identityENS4_28SM100_TMA_2SM_LOAD_MULTICASTES19_vS1A_EENS_8epilogue10collective18CollectiveEpilogueINS1D_23Sm100TmaWarpSpecializedILi1ELi1ELi64ELb0ELb0EEEJNS5_IJNSA_ILi128EEESG_SH_EEENS5_IJNSS_IS1I_SC_EENSS_ISG_SC_EEEEEaSJ_aSJ_NS1D_6fusion15FusionCallbacksIS1H_NS1N_17LinearCombinationIaiaiLNS_15FloatRoundStyleE2EEES1J_S1M_JEEENS4_5SM1004TMEM4LOAD26SM100_TMEM_LOAD_32dp32b64xENS4_13SM90_TMA_LOADENS11_INS12_ILi2ELi4ELi3EEES15_NSS_INS5_IJSB_SG_EEENS5_IJSG_SC_EEEEEEENS4_39AutoVectorizingCopyWithAssumedAlignmentILi128EEENS4_14SM90_TMA_STOREES22_S24_S24_EEEvvEEEEvNT_6ParamsE)
        .other          _ZN7cutlass13device_kernelINS_4gemm6kernel13GemmUniversalIN4cute5tupleIJiiiiEEENS1_10collective13CollectiveMmaINS1_35MainloopSm100TmaUmmaWarpSpecializedILi41ELi2ELi4ENS5_IJNS4_1CILi8EEENSA_ILi1EEESC_EEEEENS5_IJNSA_ILi256EEENSA_ILi64EEENSA_ILi32EEEEEEaNS5_IJlSC_lEEEaSJ_NS4_8TiledMMAINS4_8MMA_AtomIJNS4_21SM100_MMA_S8_2x1SM_SSIaaiLi256ELi64ELNS4_4UMMA5MajorE0ELSO_0ELNSN_8SaturateE0EEEEEENS4_6LayoutINS5_IJSC_SC_SC_EEENS5_IJNSA_ILi0EEESU_SU_EEEEENS5_IJNS4_10UnderscoreESX_SX_EEEEENS4_18SM100_TMA_2SM_LOADENS4_14ComposedLayoutINS4_7SwizzleILi1ELi4ELi3EEENS4_18smem_ptr_flag_bitsILi8EEENSS_INS5_IJSB_SH_EEENS5_IJSH_SC_EEEEEEEvNS4_8identityENS4_28SM100_TMA_2SM_LOAD_MULTICASTES19_vS1A_EENS_8epilogue10collective18CollectiveEpilogueINS1D_23Sm100TmaWarpSpecializedILi1ELi1ELi64ELb0ELb0EEEJNS5_IJNSA_ILi128EEESG_SH_EEENS5_IJNSS_IS1I_SC_EENSS_ISG_SC_EEEEEaSJ_aSJ_NS1D_6fusion15FusionCallbacksIS1H_NS1N_17LinearCombinationIaiaiLNS_15FloatRoundStyleE2EEES1J_S1M_JEEENS4_5SM1004TMEM4LOAD26SM100_TMEM_LOAD_32dp32b64xENS4_13SM90_TMA_LOADENS11_INS12_ILi2ELi4ELi3EEES15_NSS_INS5_IJSB_SG_EEENS5_IJSG_SC_EEEEEEENS4_39AutoVectorizingCopyWithAssumedAlignmentILi128EEENS4_14SM90_TMA_STOREES22_S24_S24_EEEvvEEEEvNT_6ParamsE,@"STO_CUDA_ENTRY STV_DEFAULT"
_ZN7cutlass13device_kernelINS_4gemm6kernel13GemmUniversalIN4cute5tupleIJiiiiEEENS1_10collective13CollectiveMmaINS1_35MainloopSm100TmaUmmaWarpSpecializedILi41ELi2ELi4ENS5_IJNS4_1CILi8EEENSA_ILi1EEESC_EEEEENS5_IJNSA_ILi256EEENSA_ILi64EEENSA_ILi32EEEEEEaNS5_IJlSC_lEEEaSJ_NS4_8TiledMMAINS4_8MMA_AtomIJNS4_21SM100_MMA_S8_2x1SM_SSIaaiLi256ELi64ELNS4_4UMMA5MajorE0ELSO_0ELNSN_8SaturateE0EEEEEENS4_6LayoutINS5_IJSC_SC_SC_EEENS5_IJNSA_ILi0EEESU_SU_EEEEENS5_IJNS4_10UnderscoreESX_SX_EEEEENS4_18SM100_TMA_2SM_LOADENS4_14ComposedLayoutINS4_7SwizzleILi1ELi4ELi3EEENS4_18smem_ptr_flag_bitsILi8EEENSS_INS5_IJSB_SH_EEENS5_IJSH_SC_EEEEEEEvNS4_8identityENS4_28SM100_TMA_2SM_LOAD_MULTICASTES19_vS1A_EENS_8epilogue10collective18CollectiveEpilogueINS1D_23Sm100TmaWarpSpecializedILi1ELi1ELi64ELb0ELb0EEEJNS5_IJNSA_ILi128EEESG_SH_EEENS5_IJNSS_IS1I_SC_EENSS_ISG_SC_EEEEEaSJ_aSJ_NS1D_6fusion15FusionCallbacksIS1H_NS1N_17LinearCombinationIaiaiLNS_15FloatRoundStyleE2EEES1J_S1M_JEEENS4_5SM1004TMEM4LOAD26SM100_TMEM_LOAD_32dp32b64xENS4_13SM90_TMA_LOADENS11_INS12_ILi2ELi4ELi3EEES15_NSS_INS5_IJSB_SG_EEENS5_IJSG_SC_EEEEEEENS4_39AutoVectorizingCopyWithAssumedAlignmentILi128EEENS4_14SM90_TMA_STOREES22_S24_S24_EEEvvEEEEvNT_6ParamsE:
[----:B------:R-:W1:Y:S01]  /*0000*/  LDC R1, c[0x0][0x37c] ;  /* 0x0000df00ff017b82 */ /* 0x000e620000000800 */
[----:B------:R-:W2:Y:S01]  /*0010*/  S2R R142, SR_TID.X ;  /* 0x00000000008e7919 */ /* 0x000ea20000002100 */
[----:B------:R-:W3:Y:S06]  /*0020*/  LDCU.64 UR8, c[0x0][0x890] ;  /* 0x00011200ff0877ac */ /* 0x000eec0008000a00 */
[----:B------:R-:W4:Y:S01]  /*0030*/  S2UR UR55, SR_CgaCtaId ;  /* 0x00000000003779c3 */ /* 0x000f220000008800 */
[----:B------:R-:W-:Y:S02]  /*0040*/  PRMT R147, RZ, 0x7610, R147 ;  /* 0x00007610ff937816 */ /* 0x000fe40000000093 */
[----:B------:R-:W-:Y:S01]  /*0050*/  ELECT P1, URZ, PT ;  /* 0x0000000000ff782f */ /* 0x000fe20003820000 */
[----:B---3--:R-:W-:-:S04]  /*0060*/  UISETP.NE.U32.AND UP0, UPT, UR8, URZ, UPT ;  /* 0x000000ff0800728c */ /* 0x008fc8000bf05070 */
[----:B------:R-:W-:Y:S02]  /*0070*/  UISETP.NE.AND.EX UP0, UPT, UR9, URZ, UPT, UP0 ;  /* 0x000000ff0900728c */ /* 0x000fe4000bf05300 */
[----:B----4-:R-:W-:Y:S02]  /*0080*/  ULOP3.LUT UR27, UR55, 0x1, URZ, 0xc0, !UPT ;  /* 0x00000001371b7892 */ /* 0x010fe4000f8ec0ff */
[----:B------:R-:W-:Y:S01]  /*0090*/  ULOP3.LUT UR28, UR55, 0x1, URZ, 0x3c, !UPT ;  /* 0x00000001371c7892 */ /* 0x000fe2000f8e3cff */
[----:B--2---:R-:W-:-:S05]  /*00a0*/  SHF.R.U32.HI R148, RZ, 0x5, R142 ;  /* 0x00000005ff947819 */ /* 0x004fca000001168e */
[----:B------:R-:W2:Y:S02]  /*00b0*/  SHFL.IDX PT, R0, R148, RZ, 0x1f ;  /* 0x00001fff94007589 */ /* 0x000ea400000e0000 */
[----:B--2---:R-:W-:Y:S01]  /*00c0*/  R2UR UR20, R0 ;  /* 0x00000000001472ca */ /* 0x004fe200000e0000 */
[----:B-1----:R-:W-:-:S14]  /*00d0*/  BRA.U UP0, `(.L_x_0) ;  /* 0x0000000100307547 */ /* 0x002fdc000b800000 */
[----:B------:R-:W1:Y:S02]  /*00e0*/  LDCU.64 UR4, c[0x0][0x888] ;  /* 0x00011100ff0477ac */ /* 0x000e640008000a00 */
[----:B-1----:R-:W-:-:S04]  /*00f0*/  UISETP.NE.U32.AND UP0, UPT, UR4, URZ, UPT ;  /* 0x000000ff0400728c */ /* 0x002fc8000bf05070 */
[----:B------:R-:W-:-:S09]  /*0100*/  UISETP.NE.AND.EX UP0, UPT, UR5, URZ, UPT, UP0 ;  /* 0x000000ff0500728c */ /* 0x000fd2000bf05300 */
[----:B------:R-:W-:Y:S05]  /*0110*/  BRA.U !UP0, `(.L_x_1) ;  /* 0x0000000108147547 */ /* 0x000fea000b800000 */
[----:B------:R-:W1:Y:S01]  /*0120*/  LDC.64 R72, c[0x0][0x888] ;  /* 0x00022200ff487b82 */ /* 0x000e620000000a00 */
[----:B------:R-:W1:Y:S02]  /*0130*/  LDCU.64 UR4, c[0x0][0x358] ;  /* 0x00006b00ff0477ac */ /* 0x000e640008000a00 */
[----:B-1----:R1:W5:Y:S01]  /*0140*/  LDG.E R72, desc[UR4][R72.64] ;  /* 0x0000000448487981 */ /* 0x002362000c1e1900 */
[----:B------:R-:W-:Y:S01]  /*0150*/  HFMA2 R147, -RZ, RZ, 0, 5.9604644775390625e-08 ;  /* 0x00000001ff937431 */ /* 0x000fe200000001ff */
[----:B------:R-:W-:Y:S05]  /*0160*/  BRA `(.L_x_0) ;  /* 0x00000000000c7947 */ /* 0x000fea0003800000 */
.L_x_1:
[----:B------:R-:W1:Y:S01]  /*0170*/  LDCU UR4, c[0x0][0x880] ;  /* 0x00011000ff0477ac */ /* 0x000e620008000800 */
[----:B------:R-:W-:Y:S01]  /*0180*/  HFMA2 R147, -RZ, RZ, 0, 5.9604644775390625e-08 ;  /* 0x00000001ff937431 */ /* 0x000fe200000001ff */
[----:B-1----:R-:W-:-:S07]  /*0190*/  MOV R72, UR4 ;  /* 0x0000000400487c02 */ /* 0x002fce0008000f00 */
.L_x_0:
[----:B------:R-:W2:Y:S02]  /*01a0*/  LDCU.64 UR4, c[0x0][0x8b0] ;  /* 0x00011600ff0477ac */ /* 0x000ea40008000a00 */
[----:B--2---:R-:W-:-:S04]  /*01b0*/  UISETP.NE.U32.AND UP0, UPT, UR4, URZ, UPT ;  /* 0x000000ff0400728c */ /* 0x004fc8000bf05070 */
[----:B------:R-:W-:-:S09]  /*01c0*/  UISETP.NE.AND.EX UP0, UPT, UR5, URZ, UPT, UP0 ;  /* 0x000000ff0500728c */ /* 0x000fd2000bf05300 */
[----:B------:R-:W-:Y:S05]  /*01d0*/  BRA.U UP0, `(.L_x_2) ;  /* 0x0000000100287547 */ /* 0x000fea000b800000 */
[----:B------:R-:W2:Y:S02]  /*01e0*/  LDCU.64 UR4, c[0x0][0x8a8] ;  /* 0x00011500ff0477ac */ /* 0x000ea40008000a00 */
[----:B--2---:R-:W-:-:S04]  /*01f0*/  UISETP.NE.U32.AND UP0, UPT, UR4, URZ, UPT ;  /* 0x000000ff0400728c */ /* 0x004fc8000bf05070 */
[----:B------:R-:W-:-:S09]  /*0200*/  UISETP.NE.AND.EX UP0, UPT, UR5, URZ, UPT, UP0 ;  /* 0x000000ff0500728c */ /* 0x000fd2000bf05300 */
[----:B------:R-:W-:Y:S05]  /*0210*/  BRA.U !UP0, `(.L_x_3) ;  /* 0x0000000108107547 */ /* 0x000fea000b800000 */
[----:B------:R-:W2:Y:S01]  /*0220*/  LDC.64 R70, c[0x0][0x8a8] ;  /* 0x00022a00ff467b82 */ /* 0x000ea20000000a00 */
[----:B------:R-:W2:Y:S02]  /*0230*/  LDCU.64 UR4, c[0x0][0x358] ;  /* 0x00006b00ff0477ac */ /* 0x000ea40008000a00 */
[----:B--2---:R2:W5:Y:S01]  /*0240*/  LDG.E R70, desc[UR4][R70.64] ;  /* 0x0000000446467981 */ /* 0x004562000c1e1900 */
[----:B------:R-:W-:Y:S05]  /*0250*/  BRA `(.L_x_2) ;  /* 0x0000000000087947 */ /* 0x000fea0003800000 */
.L_x_3:
[----:B------:R-:W2:Y:S02]  /*0260*/  LDCU UR4, c[0x0][0x8a0] ;  /* 0x00011400ff0477ac */ /* 0x000ea40008000800 */
[----:B--2---:R-:W-:Y:S02]  /*0270*/  MOV R70, UR4 ;  /* 0x0000000400467c02 */ /* 0x004fe40008000f00 */
.L_x_2:
[----:B------:R-:W-:Y:S01]  /*0280*/  IMAD.U32 R0, RZ, RZ, UR20 ;  /* 0x00000014ff007e24 */ /* 0x000fe2000f8e00ff */
[----:B------:R-:W-:Y:S04]  /*0290*/  BSSY.RECONVERGENT B0, `(.L_x_4) ;  /* 0x000000c000007945 */ /* 0x000fe80003800200 */
[C---:B------:R-:W-:Y:S02]  /*02a0*/  ISETP.NE.OR P2, PT, R0.reuse, 0x1, !P1 ;  /* 0x000000010000780c */ /* 0x040fe40004f45670 */
[----:B------:R-:W-:-:S11]  /*02b0*/  ISETP.NE.OR P0, PT, R0, 0x3, !P1 ;  /* 0x000000030000780c */ /* 0x000fd60004f05670 */
[----:B------:R-:W-:Y:S05]  /*02c0*/  @P2 BRA `(.L_x_5) ;  /* 0x0000000000202947 */ /* 0x000fea0003800000 */
[----:B------:R-:W3:Y:S02]  /*02d0*/  LDCU.64 UR4, c[0x0][0x348] ;  /* 0x00006900ff0477ac */ /* 0x000ee40008000a00 */
[----:B---3--:R-:W-:Y:S02]  /*02e0*/  UIADD3 UR6, UP1, UPT, UR4, 0x80, URZ ;  /* 0x0000008004067890 */ /* 0x008fe4000ff3e0ff */
[----:B------:R-:W-:Y:S02]  /*02f0*/  UIADD3 UR4, UP0, UPT, UR4, 0x180, URZ ;  /* 0x0000018004047890 */ /* 0x000fe4000ff1e0ff */
[----:B------:R-:W-:Y:S02]  /*0300*/  UIADD3.X UR7, UPT, UPT, URZ, UR5, URZ, UP1, !UPT ;  /* 0x00000005ff077290 */ /* 0x000fe40008ffe4ff */
[----:B------:R-:W-:-:S07]  /*0310*/  UIADD3.X UR5, UPT, UPT, URZ, UR5, URZ, UP0, !UPT ;  /* 0x00000005ff057290 */ /* 0x000fce00087fe4ff */
[----:B------:R3:W-:Y:S02]  /*0320*/  UTMACCTL.PF [UR6] ;  /* 0x00000000060079b9 */ /* 0x0007e40008040000 */
[----:B------:R3:W-:Y:S02]  /*0330*/  UTMACCTL.PF [UR4] ;  /* 0x00000000040079b9 */ /* 0x0007e40008040000 */
[----:B---3--:R-:W-:Y:S01]  /*0340*/  NOP ;  /* 0x0000000000007918 */ /* 0x008fe20000000000 */
.L_x_5:
[----:B------:R-:W-:Y:S05]  /*0350*/  BSYNC.RECONVERGENT B0 ;  /* 0x0000000000007941 */ /* 0x000fea0003800200 */
.L_x_4:
[----:B------:R-:W-:Y:S04]  /*0360*/  BSSY.RECONVERGENT B0, `(.L_x_6) ;  /* 0x000000a000007945 */ /* 0x000fe80003800200 */
        /* <DEDUP_REMOVED lines=9> */
.L_x_7:
[----:B------:R-:W-:Y:S05]  /*0400*/  BSYNC.RECONVERGENT B0 ;  /* 0x0000000000007941 */ /* 0x000fea0003800200 */
.L_x_6:
[----:B------:R-:W3:Y:S01]  /*0410*/  LDCU.64 UR4, c[0x0][0x888] ;  /* 0x00011100ff0477ac */ /* 0x000ee20008000a00 */
[----:B------:R-:W-:Y:S02]  /*0420*/  UISETP.EQ.U32.AND UP2, UPT, UR8, URZ, UPT ;  /* 0x000000ff0800728c */ /* 0x000fe4000bf42070 */
[----:B------:R-:W-:Y:S02]  /*0430*/  UPLOP3.LUT UP4, UPT, UPT, UPT, UPT, 0x80, 0x8 ;  /* 0x000000000008789c */ /* 0x000fe40003f8f070 */
[----:B---3--:R-:W-:-:S04]  /*0440*/  UISETP.NE.U32.AND UP0, UPT, UR4, URZ, UPT ;  /* 0x000000ff0400728c */ /* 0x008fc8000bf05070 */
[----:B------:R-:W-:-:S04]  /*0450*/  UISETP.NE.AND.EX UP1, UPT, UR5, URZ, UPT, UP0 ;  /* 0x000000ff0500728c */ /* 0x000fc8000bf25300 */
[----:B------:R-:W-:-:S04]  /*0460*/  UISETP.EQ.OR.EX UP3, UPT, UR9, URZ, !UP1, UP2 ;  /* 0x000000ff0900728c */ /* 0x000fc8000cf62720 */
[----:B------:R-:W-:-:S05]  /*0470*/  UP2UR UR61, UPR, URZ, 0x8 ;  /* 0x00000008ff3d7883 */ /* 0x000fca0008000000 */
[----:B------:R-:W-:Y:S07]  /*0480*/  BRA.U !UP3, `(.L_x_8) ;  /* 0x000000010b207547 */ /* 0x000fee000b800000 */
[----:B-----5:R-:W-:Y:S01]  /*0490*/  R2UR UR5, R72 ;  /* 0x00000000480572ca */ /* 0x020fe200000e0000 */
[----:B------:R-:W-:Y:S02]  /*04a0*/  UISETP.NE.U32.AND UP2, UPT, UR8, URZ, UPT ;  /* 0x000000ff0800728c */ /* 0x000fe4000bf45070 */
[----:B------:R-:W-:Y:S02]  /*04b0*/  USEL UR4, URZ, 0xffffffff, UP1 ;  /* 0xffffffffff047887 */ /* 0x000fe40008800000 */
[----:B------:R-:W-:-:S08]  /*04c0*/  UISETP.NE.AND.EX UP2, UPT, UR9, URZ, UPT, UP2 ;  /* 0x000000ff0900728c */ /* 0x000fd0000bf45320 */
[----:B------:R-:W-:-:S04]  /*04d0*/  UISETP.NE.AND UP0, UPT, UR5, URZ, UPT ;  /* 0x000000ff0500728c */ /* 0x000fc8000bf05270 */
[----:B------:R-:W-:-:S04]  /*04e0*/  @!UP2 USEL UR4, URZ, 0xffffffff, UP0 ;  /* 0xffffffffff04a887 */ /* 0x000fc80008000000 */
[----:B------:R-:W-:-:S04]  /*04f0*/  ULOP3.LUT UR4, UR4, 0x1, URZ, 0xc0, !UPT ;  /* 0x0000000104047892 */ /* 0x000fc8000f8ec0ff */
[----:B------:R-:W-:-:S11]  /*0500*/  UISETP.NE.U32.AND UP4, UPT, UR4, 0x1, UPT ;  /* 0x000000010400788c */ /* 0x000fd6000bf85070 */
.L_x_8:
[----:B------:R-:W3:Y:S01]  /*0510*/  SHFL.IDX PT, R0, R148, RZ, 0x1f ;  /* 0x00001fff94007589 */ /* 0x000ee200000e0000 */
[----:B------:R-:W-:-:S04]  /*0520*/  UISETP.NE.AND UP0, UPT, UR20, 0x2, UPT ;  /* 0x000000021400788c */ /* 0x000fc8000bf05270 */
[----:B------:R-:W-:Y:S02]  /*0530*/  UISETP.EQ.AND UP2, UPT, UR27, URZ, !UP0 ;  /* 0x000000ff1b00728c */ /* 0x000fe4000c742270 */
[----:B------:R-:W-:-:S04]  /*0540*/  USEL UR37, URZ, 0x1, UP0 ;  /* 0x00000001ff257887 */ /* 0x000fc80008000000 */
[----:B------:R-:W-:Y:S02]  /*0550*/  PLOP3.LUT P3, PT, P1, PT, UP2, 0x80, 0x8 ;  /* 0x000000000008781c */ /* 0x000fe40000f6f028 */
[----:B---3--:R-:W-:-:S13]  /*0560*/  ISETP.NE.AND P0, PT, R0, RZ, PT ;  /* 0x000000ff0000720c */ /* 0x008fda0003f05270 */
[----:B------:R-:W-:Y:S05]  /*0570*/  @P0 BRA `(.L_x_9) ;  /* 0x0000000400880947 */ /* 0x000fea0003800000 */
[----:B------:R-:W-:Y:S01]  /*0580*/  ELECT P0, URZ, PT ;  /* 0x0000000000ff782f */ /* 0x000fe20003800000 */
[----:B------:R-:W-:-:S12]  /*0590*/  BSSY.RECONVERGENT B0, `(.L_x_9) ;  /* 0x0000060000007945 */ /* 0x000fd80003800200 */
[----:B------:R-:W-:Y:S05]  /*05a0*/  @!P0 BRA `(.L_x_10) ;  /* 0x0000000400788947 */ /* 0x000fea0003800000 */
[----:B------:R-:W-:Y:S01]  /*05b0*/  UMOV UR4, 0x400 ;  /* 0x0000040000047882 */ /* 0x000fe20000000000 */
[----:B------:R-:W-:Y:S01]  /*05c0*/  UMOV UR8, 0x1 ;  /* 0x0000000100087882 */ /* 0x000fe20000000000 */
[----:B------:R-:W-:Y:S01]  /*05d0*/  UMOV UR6, 0x4 ;  /* 0x0000000400067882 */ /* 0x000fe20000000000 */
[----:B------:R-:W-:Y:S02]  /*05e0*/  ULEA UR4, UR55, UR4, 0x18 ;  /* 0x0000000437047291 */ /* 0x000fe4000f8ec0ff */
[----:B------:R-:W-:-:S04]  /*05f0*/  UIADD3 UR8, UPT, UPT, -UR8, 0x100000, URZ ;  /* 0x0010000008087890 */ /* 0x000fc8000fffe1ff */
[----:B------:R-:W-:Y:S02]  /*0600*/  USHF.L.U32 UR9, UR8, 0xb, URZ ;  /* 0x0000000b08097899 */ /* 0x000fe400080006ff */
[----:B------:R-:W-:Y:S02]  /*0610*/  USHF.L.U32 UR8, UR8, 0x1, URZ ;  /* 0x0000000108087899 */ /* 0x000fe400080006ff */
[----:B------:R-:W-:-:S04]  /*0620*/  UIADD3 UR6, UPT, UPT, -UR6, 0x100000, URZ ;  /* 0x0010000006067890 */ /* 0x000fc8000fffe1ff */
[----:B------:R-:W-:Y:S02]  /*0630*/  USHF.L.U32 UR7, UR6, 0xb, URZ ;  /* 0x0000000b06077899 */ /* 0x000fe400080006ff */
[----:B------:R-:W-:Y:S01]  /*0640*/  USHF.L.U32 UR6, UR6, 0x1, URZ ;  /* 0x0000000106067899 */ /* 0x000fe200080006ff */
[----:B------:R-:W3:Y:S03]  /*0650*/  FENCE.VIEW.ASYNC.S ;  /* 0x00000000000073c6 */ /* 0x000ee60000000000 */
[----:B---3--:R3:W4:Y:S08]  /*0660*/  SYNCS.EXCH.64 URZ, [UR4], UR8 ;  /* 0x0000000804ff75b2 */ /* 0x0087300008000100 */
[----:B------:R3:W1:Y:S01]  /*0670*/  SYNCS.EXCH.64 URZ, [UR4+0x148], UR6 ;  /* 0x0001480604ff75b2 */ /* 0x0006620008000100 */
        /* <DEDUP_REMOVED lines=79> */
[----:B------:R3:W1:Y:S02]  /*0b70*/  SYNCS.EXCH.64 URZ, [UR4+0x288], UR6 ;  /* 0x0002880604ff75b2 */ /* 0x0006640008000100 */
[----:B---34-:R-:W-:Y:S01]  /*0b80*/  NOP ;  /* 0x0000000000007918 */ /* 0x018fe20000000000 */
.L_x_10:
[----:B------:R-:W-:Y:S05]  /*0b90*/  BSYNC.RECONVERGENT B0 ;  /* 0x0000000000007941 */ /* 0x000fea0003800200 */
.L_x_9:
[----:B------:R-:W3:Y:S01]  /*0ba0*/  SHFL.IDX PT, R0, R148, RZ, 0x1f ;  /* 0x00001fff94007589 */ /* 0x000ee200000e0000 */
[----:B------:R-:W-:Y:S01]  /*0bb0*/  NOP ;  /* 0x0000000000007918 */ /* 0x000fe20000000000 */
[----:B---3--:R-:W-:-:S13]  /*0bc0*/  ISETP.NE.AND P0, PT, R0, 0x1, PT ;  /* 0x000000010000780c */ /* 0x008fda0003f05270 */
[----:B------:R-:W-:Y:S05]  /*0bd0*/  @P0 BRA `(.L_x_11) ;  /* 0x00000000003c0947 */ /* 0x000fea0003800000 */
        /* <DEDUP_REMOVED lines=10> */
[----:B------:R-:W-:Y:S01]  /*0c80*/  ELECT P0, URZ, PT ;  /* 0x0000000000ff782f */ /* 0x000fe20003800000 */
[----:B------:R-:W3:Y:S02]  /*0c90*/  FENCE.VIEW.ASYNC.S ;  /* 0x00000000000073c6 */ /* 0x000ee40000000000 */
[----:B---3--:R3:W4:Y:S08]  /*0ca0*/  SYNCS.EXCH.64 URZ, [UR4+0x290], UR8 ;  /* 0x0002900804ff75b2 */ /* 0x0087300008000100 */
[----:B------:R3:W1:Y:S01]  /*0cb0*/  SYNCS.EXCH.64 URZ, [UR4+0x298], UR6 ;  /* 0x0002980604ff75b2 */ /* 0x0006620008000100 */
[----:B------:R-:W-:Y:S01]  /*0cc0*/  NOP ;  /* 0x0000000000007918 */ /* 0x000fe20000000000 */
.L_x_11:
[----:B------:R-:W2:Y:S01]  /*0cd0*/  SHFL.IDX PT, R0, R148, RZ, 0x1f ;  /* 0x00001fff94007589 */ /* 0x000ea200000e0000 */
[----:B------:R-:W-:Y:S01]  /*0ce0*/  NOP ;  /* 0x0000000000007918 */ /* 0x000fe20000000000 */
[----:B--2---:R-:W-:-:S13]  /*0cf0*/  ISETP.NE.AND P0, PT, R0, 0x3, PT ;  /* 0x000000030000780c */ /* 0x004fda0003f05270 */
[----:B------:R-:W-:Y:S05]  /*0d00*/  @P0 BRA `(.L_x_12) ;  /* 0x00000000002c0947 */ /* 0x000fea0003800000 */
[----:B---3--:R-:W-:Y:S01]  /*0d10*/  UMOV UR6, 0x400 ;  /* 0x0000040000067882 */ /* 0x008fe20000000000 */
[----:B------:R-:W-:Y:S01]  /*0d20*/  UMOV UR4, 0x20 ;  /* 0x0000002000047882 */ /* 0x000fe20000000000 */
[----:B------:R-:W-:Y:S02]  /*0d30*/  ULEA UR6, UR55, UR6, 0x18 ;  /* 0x0000000637067291 */ /* 0x000fe4000f8ec0ff */
[----:B------:R-:W-:-:S04]  /*0d40*/  UIADD3 UR4, UPT, UPT, -UR4, 0x100000, URZ ;  /* 0x0010000004047890 */ /* 0x000fc8000fffe1ff */
[----:B------:R-:W-:Y:S02]  /*0d50*/  USHF.L.U32 UR5, UR4, 0xb, URZ ;  /* 0x0000000b04057899 */ /* 0x000fe400080006ff */
[----:B------:R-:W-:Y:S01]  /*0d60*/  USHF.L.U32 UR4, UR4, 0x1, URZ ;  /* 0x0000000104047899 */ /* 0x000fe200080006ff */
[----:B------:R-:W-:Y:S01]  /*0d70*/  ELECT P0, URZ, PT ;  /* 0x0000000000ff782f */ /* 0x000fe20003800000 */
[----:B------:R-:W2:Y:S10]  /*0d80*/  FENCE.VIEW.ASYNC.S ;  /* 0x00000000000073c6 */ /* 0x000eb40000000000 */
[----:B--2---:R2:W3:Y:S01]  /*0d90*/  SYNCS.EXCH.64 URZ, [UR6+0x2a0], UR4 ;  /* 0x0002a00406ff75b2 */ /* 0x0044e20008000100 */
[----:B------:R2:W1:Y:S01]  /*0da0*/  SYNCS.EXCH.64 URZ, [UR6+0x2a8], UR4 ;  /* 0x0002a80406ff75b2 */ /* 0x0004620008000100 */
[----:B------:R-:W-:Y:S01]  /*0db0*/  NOP ;  /* 0x0000000000007918 */ /* 0x000fe20000000000 */
.L_x_12:
[----:B------:R-:W4:Y:S01]  /*0dc0*/  SHFL.IDX PT, R0, R148, RZ, 0x1f ;  /* 0x00001fff94007589 */ /* 0x000f2200000e0000 */
[----:B------:R-:W-:Y:S01]  /*0dd0*/  NOP ;  /* 0x0000000000007918 */ /* 0x000fe20000000000 */
[----:B----4-:R-:W-:-:S13]  /*0de0*/  ISETP.NE.AND P0, PT, R0, 0x4, PT ;  /* 0x000000040000780c */ /* 0x010fda0003f05270 */
[----:B------:R-:W-:Y:S05]  /*0df0*/  @P0 BRA `(.L_x_13) ;  /* 0x0000000000480947 */ /* 0x000fea0003800000 */
[----:B--23--:R-:W-:Y:S01]  /*0e00*/  UMOV UR4, 0x720 ;  /* 0x0000072000047882 */ /* 0x00cfe20000000000 */
[----:B------:R-:W-:Y:S01]  /*0e10*/  UMOV UR6, 0x400 ;  /* 0x0000040000067882 */ /* 0x000fe20000000000 */
[----:B------:R-:W-:Y:S01]  /*0e20*/  USEL UR4, UR4, 0x620, UP4 ;  /* 0x0000062004047887 */ /* 0x000fe2000a000000 */
        /* <DEDUP_REMOVED lines=9> */
[----:B------:R-:W2:Y:S02]  /*0ec0*/  FENCE.VIEW.ASYNC.S ;  /* 0x00000000000073c6 */ /* 0x000ea40000000000 */
[----:B--2---:R4:W2:Y:S08]  /*0ed0*/  SYNCS.EXCH.64 URZ, [UR6+0x2b0], UR8 ;  /* 0x0002b00806ff75b2 */ /* 0x0048b00008000100 */
[----:B------:R4:W3:Y:S01]  /*0ee0*/  SYNCS.EXCH.64 URZ, [UR6+0x2c0], UR4 ;  /* 0x0002c00406ff75b2 */ /* 0x0008e20008000100 */
[----:B------:R4:W1:Y:S01]  /*0ef0*/  SYNCS.EXCH.64 URZ, [UR6+0x2b8], UR8 ;  /* 0x0002b80806ff75b2 */ /* 0x0008620008000100 */
[----:B------:R4:W1:Y:S02]  /*0f00*/  SYNCS.EXCH.64 URZ, [UR6+0x2c8], UR4 ;  /* 0x0002c80406ff75b2 */ /* 0x0008640008000100 */
[----:B----4-:R-:W-:Y:S01]  /*0f10*/  NOP ;  /* 0x0000000000007918 */ /* 0x010fe20000000000 */
.L_x_13:
[----:B------:R-:W4:Y:S01]  /*0f20*/  SHFL.IDX PT, R0, R148, RZ, 0x1f ;  /* 0x00001fff94007589 */ /* 0x000f2200000e0000 */
[----:B------:R-:W-:Y:S01]  /*0f30*/  NOP ;  /* 0x0000000000007918 */ /* 0x000fe20000000000 */
[----:B----4-:R-:W-:-:S13]  /*0f40*/  ISETP.NE.AND P0, PT, R0, 0x5, PT ;  /* 0x000000050000780c */ /* 0x010fda0003f05270 */
[----:B------:R-:W-:Y:S05]  /*0f50*/  @P0 BRA `(.L_x_14) ;  /* 0x0000000000540947 */ /* 0x000fea0003800000 */
[----:B--23--:R-:W-:Y:S01]  /*0f60*/  UMOV UR4, 0x400 ;  /* 0x0000040000047882 */ /* 0x00cfe20000000000 */
        /* <DEDUP_REMOVED lines=14> */
[----:B------:R4:W1:Y:S01]  /*1050*/  SYNCS.EXCH.64 URZ, [UR4+0x2f8], UR8 ;  /* 0x0002f80804ff75b2 */ /* 0x0008620008000100 */
[----:B------:R4:W1:Y:S01]  /*1060*/  SYNCS.EXCH.64 URZ, [UR4+0x2e0], UR6 ;  /* 0x0002e00604ff75b2 */ /* 0x0008620008000100 */
[----:B------:R4:W1:Y:S01]  /*1070*/  SYNCS.EXCH.64 URZ, [UR4+0x300], UR8 ;  /* 0x0003000804ff75b2 */ /* 0x0008620008000100 */
[----:B------:R4:W1:Y:S01]  /*1080*/  SYNCS.EXCH.64 URZ, [UR4+0x2e8], UR6 ;  /* 0x0002e80604ff75b2 */ /* 0x0008620008000100 */
[----:B------:R4:W1:Y:S02]  /*1090*/  SYNCS.EXCH.64 URZ, [UR4+0x308], UR8 ;  /* 0x0003080804ff75b2 */ /* 0x0008640008000100 */
[----:B----4-:R-:W-:Y:S01]  /*10a0*/  NOP ;  /* 0x0000000000007918 */ /* 0x010fe20000000000 */
.L_x_14:
[----:B------:R-:W4:Y:S01]  /*10b0*/  SHFL.IDX PT, R0, R148, RZ, 0x1f ;  /* 0x00001fff94007589 */ /* 0x000f2200000e0000 */
[----:B------:R-:W-:Y:S01]  /*10c0*/  ISETP.NE.OR P1, PT, RZ, UR20, !P1 ;  /* 0x00000014ff007c0c */ /* 0x000fe2000cf25670 */
[----:B------:R-:W-:Y:S01]  /*10d0*/  NOP ;  /* 0x0000000000007918 */ /* 0x000fe20000000000 */
[----:B----4-:R-:W-:-:S13]  /*10e0*/  ISETP.NE.AND P0, PT, R0, 0x3, PT ;  /* 0x000000030000780c */ /* 0x010fda0003f05270 */
[----:B------:R-:W-:Y:S05]  /*10f0*/  @P0 BRA `(.L_x_15) ;  /* 0x0000000000340947 */ /* 0x000fea0003800000 */
[----:B--23--:R-:W-:Y:S01]  /*1100*/  UMOV UR4, 0x400 ;  /* 0x0000040000047882 */ /* 0x00cfe20000000000 */
[----:B------:R-:W-:Y:S01]  /*1110*/  UMOV UR6, 0x20 ;  /* 0x0000002000067882 */ /* 0x000fe20000000000 */
[----:B------:R-:W-:Y:S02]  /*1120*/  ULEA UR4, UR55, UR4, 0x18 ;  /* 0x0000000437047291 */ /* 0x000fe4000f8ec0ff */
[----:B------:R-:W-:-:S04]  /*1130*/  UIADD3 UR6, UPT, UPT, -UR6, 0x100000, URZ ;  /* 0x0010000006067890 */ /* 0x000fc8000fffe1ff */
[----:B------:R-:W-:Y:S02]  /*1140*/  USHF.L.U32 UR7, UR6, 0xb, URZ ;  /* 0x0000000b06077899 */ /* 0x000fe400080006ff */
[----:B------:R-:W-:Y:S01]  /*1150*/  USHF.L.U32 UR6, UR6, 0x1, URZ ;  /* 0x0000000106067899 */ /* 0x000fe200080006ff */
[----:B------:R-:W-:Y:S01]  /*1160*/  ELECT P0, URZ, PT ;  /* 0x0000000000ff782f */ /* 0x000fe20003800000 */
[----:B------:R-:W2:Y:S10]  /*1170*/  FENCE.VIEW.ASYNC.S ;  /* 0x00000000000073c6 */ /* 0x000eb40000000000 */
[----:B--2---:R4:W2:Y:S01]  /*1180*/  SYNCS.EXCH.64 URZ, [UR4+0x310], UR6 ;  /* 0x0003100604ff75b2 */ /* 0x0048a20008000100 */
[----:B------:R4:W3:Y:S01]  /*1190*/  SYNCS.EXCH.64 URZ, [UR4+0x320], UR6 ;  /* 0x0003200604ff75b2 */ /* 0x0008e20008000100 */
[----:B------:R4:W1:Y:S01]  /*11a0*/  SYNCS.EXCH.64 URZ, [UR4+0x318], UR6 ;  /* 0x0003180604ff75b2 */ /* 0x0008620008000100 */
[----:B------:R4:W1:Y:S02]  /*11b0*/  SYNCS.EXCH.64 URZ, [UR4+0x328], UR6 ;  /* 0x0003280604ff75b2 */ /* 0x0008640008000100 */
[----:B----4-:R-:W-:Y:S01]  /*11c0*/  NOP ;  /* 0x0000000000007918 */ /* 0x010fe20000000000 */
.L_x_15:
[----:B------:R-:W-:Y:S01]  /*11d0*/  VOTEU.ALL UP0, P1 ;  /* 0x0000000000ff7886 */ /* 0x000fe20000800000 */
[----:B--23--:R-:W-:Y:S01]  /*11e0*/  UMOV UR4, 0x20 ;  /* 0x0000002000047882 */ /* 0x00cfe20000000000 */
[----:B------:R-:W2:Y:S01]  /*11f0*/  LDCU UR7, c[0x0][0x36c] ;  /* 0x00006d80ff0777ac */ /* 0x000ea20008000800 */
[----:B------:R-:W-:Y:S01]  /*1200*/  NOP ;  /* 0x0000000000007918 */ /* 0x000fe20000000000 */
[----:B------:R-:W-:Y:S01]  /*1210*/  LOP3.LUT R0, R142, 0x1f, RZ, 0xc0, !PT ;  /* 0x0000001f8e007812 */ /* 0x000fe200078ec0ff */
[----:B------:R-:W-:Y:S01]  /*1220*/  @!UP0 UMOV UR6, 0x400 ;  /* 0x0000040000068882 */ /* 0x000fe20000000000 */
[----:B------:R-:W-:-:S04]  /*1230*/  @!UP0 UIADD3 UR4, UPT, UPT, -UR4, 0x100000, URZ ;  /* 0x0010000004048890 */ /* 0x000fc8000fffe1ff */
[----:B------:R-:W-:Y:S02]  /*1240*/  @!UP0 USHF.L.U32 UR5, UR4, 0xb, URZ ;  /* 0x0000000b04058899 */ /* 0x000fe400080006ff */
[----:B------:R-:W-:Y:S02]  /*1250*/  @!UP0 USHF.L.U32 UR4, UR4, 0x1, URZ ;  /* 0x0000000104048899 */ /* 0x000fe400080006ff */
[----:B------:R-:W-:Y:S01]  /*1260*/  @!UP0 ULEA UR6, UR55, UR6, 0x18 ;  /* 0x0000000637068291 */ /* 0x000fe2000f8ec0ff */
[----:B------:R-:W-:Y:S01]  /*1270*/  VOTEU.ALL UP0, P1 ;  /* 0x0000000000ff7886 */ /* 0x000fe20000800000 */
[----:B------:R-:W-:Y:S02]  /*1280*/  UISETP.NE.AND UP5, UPT, UR20, URZ, UPT ;  /* 0x000000ff1400728c */ /* 0x000fe4000bfa5270 */
[----:B--2---:R-:W-:Y:S01]  /*1290*/  UISETP.EQ.U32.AND UP6, UPT, UR7, 0x1, UPT ;  /* 0x000000010700788c */ /* 0x004fe2000bfc2070 */
[----:B------:R-:W2:Y:S07]  /*12a0*/  FENCE.VIEW.ASYNC.S ;  /* 0x00000000000073c6 */ /* 0x000eae0000000000 */
[----:B--2---:R2:W3:Y:S01]  /*12b0*/  @!UP0 SYNCS.EXCH.64 URZ, [UR6+0x330], UR4 ;  /* 0x0003300406ff85b2 */ /* 0x0044e20008000100 */
[----:B------:R-:W-:Y:S05]  /*12c0*/  BRA.U !UP6, `(.L_x_16) ;  /* 0x000000010e087547 */ /* 0x000fea000b800000 */
[----:B-1-3--:R-:W-:Y:S01]  /*12d0*/  UCGABAR_ARV ;  /* 0x00000000000079c7 */ /* 0x00afe20008000000 */
[----:B------:R-:W-:Y:S05]  /*12e0*/  BRA `(.L_x_17) ;  /* 0x0000000000047947 */ /* 0x000fea0003800000 */
.L_x_16:
[----:B-1-3--:R-:W-:Y:S01]  /*12f0*/  NOP ;  /* 0x0000000000007918 */ /* 0x00afe20000000000 */
.L_x_17:
[----:B------:R-:W1:Y:S01]  /*1300*/  S2UR UR25, SR_CTAID.X ;  /* 0x00000000001979c3 */ /* 0x000e620000002500 */
[----:B------:R-:W-:-:S05]  /*1310*/  CS2R.32 R3, SR_CgaSize ;  /* 0x0000000000037805 */ /* 0x000fca0000008a00 */
[----:B------:R-:W-:-:S05]  /*1320*/  IMAD R3, R3, -0xa0, RZ ;  /* 0xffffff6003037824 */ /* 0x000fca00078e02ff */
[----:B--2---:R-:W-:-:S14]  /*1330*/  R2UR UR5, R3 ;  /* 0x00000000030572ca */ /* 0x004fdc00000e0000 */
[----:B------:R-:W2:Y:S01]  /*1340*/  LDCU UR5, c[0x0][UR5+0x2b0] ;  /* 0x00005600050577ac */ /* 0x000ea20008000800 */
[----:B------:R-:W-:-:S05]  /*1350*/  CS2R.32 R3, SR_CgaSize ;  /* 0x0000000000037805 */ /* 0x000fca0000008a00 */
[----:B------:R-:W-:-:S05]  /*1360*/  IMAD R3, R3, -0xa0, RZ ;  /* 0xffffff6003037824 */ /* 0x000fca00078e02ff */
[----:B------:R-:W-:-:S14]  /*1370*/  R2UR UR4, R3 ;  /* 0x00000000030472ca */ /* 0x000fdc00000e0000 */
[----:B------:R-:W3:Y:S01]  /*1380*/  LDCU UR4, c[0x0][UR4+0x2b4] ;  /* 0x00005680040477ac */ /* 0x000ee20008000800 */
[----:B------:R-:W4:Y:S01]  /*1390*/  S2UR UR46, SR_CTAID.Y ;  /* 0x00000000002e79c3 */ /* 0x000f220000002600 */
[----:B------:R-:W-:-:S05]  /*13a0*/  CS2R.32 R3, SR_CgaSize ;  /* 0x0000000000037805 */ /* 0x000fca0000008a00 */
[----:B------:R-:W-:-:S05]  /*13b0*/  IMAD R3, R3, -0xa0, RZ ;  /* 0xffffff6003037824 */ /* 0x000fca00078e02ff */
[----:B------:R-:W-:-:S14]  /*13c0*/  R2UR UR57, R3 ;  /* 0x00000000033972ca */ /* 0x000fdc00000e0000 */
[----:B------:R-:W3:Y:S01]  /*13d0*/  LDCU UR57, c[0x0][UR57+0x2a0] ;  /* 0x00005400393977ac */ /* 0x000ee20008000800 */
[----:B------:R-:W-:-:S05]  /*13e0*/  CS2R.32 R3, SR_CgaSize ;  /* 0x0000000000037805 */ /* 0x000fca0000008a00 */
[----:B------:R-:W-:-:S05]  /*13f0*/  IMAD R3, R3, -0xa0, RZ ;  /* 0xffffff6003037824 */ /* 0x000fca00078e02ff */
[----:B------:R-:W-:-:S14]  /*1400*/  R2UR UR60, R3 ;  /* 0x00000000033c72ca */ /* 0x000fdc00000e0000 */
[----:B------:R-:W3:Y:S01]  /*1410*/  LDCU UR60, c[0x0][UR60+0x2a4] ;  /* 0x000054803c3c77ac */ /* 0x000ee20008000800 */
[----:B------:R-:W-:Y:S01]  /*1420*/  UISETP.GT.U32.AND UP0, UPT, UR27, 0xffff, UPT ;  /* 0x0000ffff1b00788c */ /* 0x000fe2000bf04070 */
[----:B------:R-:W3:Y:S01]  /*1430*/  LDCU UR21, c[0x0][0xb24] ;  /* 0x00016480ff1577ac */ /* 0x000ee20008000800 */
[----:B------:R-:W3:Y:S01]  /*1440*/  LDCU UR42, c[0x0][0xb24] ;  /* 0x00016480ff2a77ac */ /* 0x000ee20008000800 */
[----:B-1----:R-:W-:Y:S01]  /*1450*/  I2FP.F32.U32 R3, UR25 ;  /* 0x0000001900037c45 */ /* 0x002fe20008201000 */
[----:B------:R-:W1:Y:S04]  /*1460*/  LDCU UR29, c[0x0][0xb30] ;  /* 0x00016600ff1d77ac */ /* 0x000e680008000800 */
[----:B--2---:R-:W-:Y:S01]  /*1470*/  FMUL R3, R3, UR5 ;  /* 0x0000000503037c20 */ /* 0x004fe20008400000 */
[----:B------:R-:W-:Y:S01]  /*1480*/  USEL UR5, UR27, 0xffff, !UP0 ;  /* 0x0000ffff1b057887 */ /* 0x000fe2000c000000 */
[----:B----4-:R-:W-:Y:S01]  /*1490*/  I2FP.F32.U32 R2, UR46 ;  /* 0x0000002e00027c45 */ /* 0x010fe20008201000 */
[----:B------:R-:W-:-:S03]  /*14a0*/  USHF.L.U32 UR24, UR55, 0x7, URZ ;  /* 0x0000000737187899 */ /* 0x000fc600080006ff */
[----:B------:R-:W2:Y:S01]  /*14b0*/  F2I.U32.TRUNC.NTZ R3, R3 ;  /* 0x0000000300037305 */ /* 0x000ea2000020f000 */
[----:B------:R-:W-:Y:S01]  /*14c0*/  ULOP3.LUT UR22, UR5, 0xffff, URZ, 0xc0, !UPT ;  /* 0x0000ffff05167892 */ /* 0x000fe2000f8ec0ff */
[----:B---3--:R-:W-:-:S06]  /*14d0*/  FMUL R2, R2, UR4 ;  /* 0x0000000402027c20 */ /* 0x008fcc0008400000 */
[----:B------:R-:W3:Y:S01]  /*14e0*/  F2I.U32.TRUNC.NTZ R2, R2 ;  /* 0x0000000200027305 */ /* 0x000ee2000020f000 */
[----:B--2---:R-:W-:Y:S02]  /*14f0*/  R2UR UR4, R3 ;  /* 0x00000000030472ca */ /* 0x004fe400000e0000 */
[----:B------:R-:W-:Y:S02]  /*1500*/  PRMT R3, RZ, 0x7610, R3 ;  /* 0x00007610ff037816 */ /* 0x000fe40000000003 */
[----:B---3--:R-:W-:Y:S02]  /*1510*/  R2UR UR6, R2 ;  /* 0x00000000020672ca */ /* 0x008fe400000e0000 */
[----:B------:R-:W-:-:S07]  /*1520*/  PRMT R2, RZ, 0x7610, R2 ;  /* 0x00007610ff027816 */ /* 0x000fce0000000002 */
[----:B------:R-:W-:-:S04]  /*1530*/  UIADD3 UR5, UPT, UPT, -UR4, URZ, URZ ;  /* 0x000000ff04057290 */ /* 0x000fc8000fffe1ff */
[----:B------:R-:W-:Y:S02]  /*1540*/  UIMAD UR57, UR57, UR5, UR25 ;  /* 0x00000005393972a4 */ /* 0x000fe4000f8e0219 */
[----:B------:R-:W-:-:S04]  /*1550*/  UIADD3 UR4, UPT, UPT, -UR6, URZ, URZ ;  /* 0x000000ff06047290 */ /* 0x000fc8000fffe1ff */
[----:B------:R-:W-:Y:S01]  /*1560*/  UIMAD UR60, UR60, UR4, UR46 ;  /* 0x000000043c3c72a4 */ /* 0x000fe2000f8e022e */
[----:B-1----:R-:W-:Y:S11]  /*1570*/  BRA.U UP5, `(.L_x_18) ;  /* 0x0000000105647547 */ /* 0x002ff6000b800000 */
[----:B------:R-:W-:Y:S02]  /*1580*/  UISETP.NE.AND UP0, UPT, UR60, URZ, UPT ;  /* 0x000000ff3c00728c */ /* 0x000fe4000bf05270 */
[----:B------:R-:W-:Y:S02]  /*1590*/  ULOP3.LUT UR4, UR57, 0x2, URZ, 0x3c, !UPT ;  /* 0x0000000239047892 */ /* 0x000fe4000f8e3cff */
[----:B------:R-:W-:Y:S02]  /*15a0*/  UISETP.GT.U32.AND UP2, UPT, UR57, 0x1, UP0 ;  /* 0x000000013900788c */ /* 0x000fe40008744070 */
[----:B------:R-:W-:Y:S02]  /*15b0*/  ULOP3.LUT UR5, UR57, 0x4, URZ, 0x3c, !UPT ;  /* 0x0000000439057892 */ /* 0x000fe4000f8e3cff */
[----:B------:R-:W-:Y:S02]  /*15c0*/  USEL UR8, URZ, 0x1, UP2 ;  /* 0x00000001ff087887 */ /* 0x000fe40009000000 */
[----:B------:R-:W-:-:S02]  /*15d0*/  USEL UR7, URZ, 0x2, UP2 ;  /* 0x00000002ff077887 */ /* 0x000fc40009000000 */
[----:B------:R-:W-:Y:S02]  /*15e0*/  UISETP.GT.U32.AND UP2, UPT, UR4, 0x1, UP0 ;  /* 0x000000010400788c */ /* 0x000fe40008744070 */
[----:B------:R-:W-:Y:S02]  /*15f0*/  ULOP3.LUT UR4, UR57, 0x6, URZ, 0x3c, !UPT ;  /* 0x0000000639047892 */ /* 0x000fe4000f8e3cff */
[----:B------:R-:W-:Y:S02]  /*1600*/  USEL UR6, URZ, 0x4, UP2 ;  /* 0x00000004ff067887 */ /* 0x000fe40009000000 */
[----:B------:R-:W-:Y:S02]  /*1610*/  USEL UR9, URZ, 0x8, UP2 ;  /* 0x00000008ff097887 */ /* 0x000fe40009000000 */
[----:B------:R-:W-:Y:S02]  /*1620*/  UISETP.GT.U32.AND UP2, UPT, UR5, 0x1, UP0 ;  /* 0x000000010500788c */ /* 0x000fe40008744070 */
[----:B------:R-:W-:-:S02]  /*1630*/  UISETP.GT.U32.AND UP0, UPT, UR4, 0x1, UP0 ;  /* 0x000000010400788c */ /* 0x000fc40008704070 */
[----:B------:R-:W-:Y:S02]  /*1640*/  USEL UR4, URZ, 0x10, UP2 ;  /* 0x00000010ff047887 */ /* 0x000fe40009000000 */
[----:B------:R-:W-:Y:S02]  /*1650*/  UIADD3 UR5, UPT, UPT, UR6, UR7, UR8 ;  /* 0x0000000706057290 */ /* 0x000fe4000fffe008 */
[----:B------:R-:W-:Y:S02]  /*1660*/  USEL UR7, URZ, 0x40, UP0 ;  /* 0x00000040ff077887 */ /* 0x000fe40008000000 */
[----:B------:R-:W-:Y:S02]  /*1670*/  USEL UR8, URZ, 0x20, UP2 ;  /* 0x00000020ff087887 */ /* 0x000fe40009000000 */
[----:B------:R-:W-:Y:S02]  /*1680*/  UIADD3 UR5, UPT, UPT, UR4, UR5, UR9 ;  /* 0x0000000504057290 */ /* 0x000fe4000fffe009 */
[----:B------:R-:W-:-:S02]  /*1690*/  ULOP3.LUT UR4, UR57, 0xfffffffe, URZ, 0xc0, !UPT ;  /* 0xfffffffe39047892 */ /* 0x000fc4000f8ec0ff */
[----:B------:R-:W-:Y:S02]  /*16a0*/  USEL UR6, URZ, 0x80, UP0 ;  /* 0x00000080ff067887 */ /* 0x000fe40008000000 */
[----:B------:R-:W-:-:S03]  /*16b0*/  UIADD3 UR5, UPT, UPT, UR7, UR5, UR8 ;  /* 0x0000000507057290 */ /* 0x000fc6000fffe008 */
[----:B------:R-:W-:Y:S01]  /*16c0*/  UMOV UR7, 0x3 ;  /* 0x0000000300077882 */ /* 0x000fe20000000000 */
[----:B------:R-:W-:Y:S02]  /*16d0*/  UIADD3 UR5, UPT, UPT, UR5, UR6, URZ ;  /* 0x0000000605057290 */ /* 0x000fe4000fffe0ff */
[----:B------:R-:W-:-:S04]  /*16e0*/  USHF.L.U32 UR4, UR7, UR4, URZ ;  /* 0x0000000407047299 */ /* 0x000fc800080006ff */
[----:B------:R-:W-:Y:S02]  /*16f0*/  MOV R3, UR5 ;  /* 0x0000000500037c02 */ /* 0x000fe40008000f00 */
[----:B------:R-:W-:-:S07]  /*1700*/  MOV R2, UR4 ;  /* 0x0000000400027c02 */ /* 0x000fce0008000f00 */
.L_x_18:
[----:B------:R-:W1:Y:S01]  /*1710*/  S2UR UR36, SR_CTAID.Z ;  /* 0x00000000002479c3 */ /* 0x000e620000002700 */
[----:B------:R-:W-:Y:S01]  /*1720*/  UISETP.GE.AND UP0, UPT, UR21, 0x1, UPT ;  /* 0x000000011500788c */ /* 0x000fe2000bf06270 */
[----:B------:R-:W-:Y:S01]  /*1730*/  UMOV UR30, 0x55 ;  /* 0x00000055001e7882 */ /* 0x000fe20000000000 */
[----:B------:R-:W-:-:S07]  /*1740*/  UMOV UR45, UR25 ;  /* 0x00000019002d7c82 */ /* 0x000fce0008000000 */
[----:B------:R-:W-:Y:S05]  /*1750*/  BRA.U !UP0, `(.L_x_19) ;  /* 0x0000000108d47547 */ /* 0x000fea000b800000 */
[----:B------:R-:W2:Y:S01]  /*1760*/  LDCU.128 UR16, c[0x0][0xb10] ;  /* 0x00016200ff1077ac */ /* 0x000ea20008000c00 */
[----:B------:R-:W3:Y:S01]  /*1770*/  LDCU UR6, c[0x0][0x370] ;  /* 0x00006e00ff0677ac */ /* 0x000ee20008000800 */
[----:B------:R-:W4:Y:S01]  /*1780*/  LDCU UR7, c[0x0][0x374] ;  /* 0x00006e80ff0777ac */ /* 0x000f220008000800 */
[----:B------:R-:W1:Y:S01]  /*1790*/  LDCU UR23, c[0x0][0xb0c] ;  /* 0x00016180ff1777ac */ /* 0x000e620008000800 */
[----:B------:R-:W1:Y:S01]  /*17a0*/  LDCU UR26, c[0x0][0xb20] ;  /* 0x00016400ff1a77ac */ /* 0x000e620008000800 */
[----:B------:R-:W1:Y:S01]  /*17b0*/  LDCU.64 UR8, c[0x0][0xb28] ;  /* 0x00016500ff0877ac */ /* 0x000e620008000a00 */
[----:B--2---:R-:W-:Y:S02]  /*17c0*/  UISETP.NE.AND UP3, UPT, UR18, 0x1, UPT ;  /* 0x000000011200788c */ /* 0x004fe4000bf65270 */
[----:B----4-:R-:W-:Y:S02]  /*17d0*/  UIMAD.WIDE.U32 UR10, UR7, UR19, URZ ;  /* 0x00000013070a72a5 */ /* 0x010fe4000f8e00ff */
[----:B---3--:R-:W-:-:S02]  /*17e0*/  UIMAD.WIDE.U32 UR12, UR6, UR16, URZ ;  /* 0x00000010060c72a5 */ /* 0x008fc4000f8e00ff */
[----:B-1----:R-:W-:Y:S02]  /*17f0*/  UISETP.NE.AND UP0, UPT, UR23, 0x1, UPT ;  /* 0x000000011700788c */ /* 0x002fe4000bf05270 */
[----:B------:R-:W-:Y:S01]  /*1800*/  UIMAD.WIDE.U32 UR4, UR25, UR16, URZ ;  /* 0x00000010190472a5 */ /* 0x000fe2000f8e00ff */
[----:B------:R-:W-:Y:S02]  /*1810*/  UMOV UR10, UR11 ;  /* 0x0000000b000a7c82 */ /* 0x000fe40008000000 */
[----:B------:R-:W-:Y:S01]  /*1820*/  UMOV UR12, UR13 ;  /* 0x0000000d000c7c82 */ /* 0x000fe20008000000 */
[----:B------:R-:W-:Y:S02]  /*1830*/  @UP3 USHF.R.U32.HI UR7, URZ, UR26, UR10 ;  /* 0x0000001aff073299 */ /* 0x000fe4000801160a */
[----:B------:R-:W-:Y:S01]  /*1840*/  UISETP.NE.AND UP2, UPT, UR21, 0x1, UPT ;  /* 0x000000011500788c */ /* 0x000fe2000bf45270 */
[----:B------:R-:W-:Y:S02]  /*1850*/  UMOV UR4, UR5 ;  /* 0x0000000500047c82 */ /* 0x000fe40008000000 */
[----:B------:R-:W-:-:S02]  /*1860*/  @UP0 USHF.R.U32.HI UR6, URZ, UR17, UR12 ;  /* 0x00000011ff060299 */ /* 0x000fc4000801160c */
[----:B------:R-:W-:Y:S02]  /*1870*/  USHF.R.U32.HI UR4, URZ, UR17, UR4 ;  /* 0x00000011ff047299 */ /* 0x000fe40008011604 */
[----:B------:R-:W-:Y:S02]  /*1880*/  UIMAD.WIDE.U32 UR12, UR46, UR19, URZ ;  /* 0x000000132e0c72a5 */ /* 0x000fe4000f8e00ff */
[----:B------:R-:W-:Y:S02]  /*1890*/  UIMAD.WIDE.U32 UR10, UR7, UR8, URZ ;  /* 0x00000008070a72a5 */ /* 0x000fe4000f8e00ff */
[----:B------:R-:W-:Y:S02]  /*18a0*/  UIMAD.WIDE.U32 UR14, UR6, UR8, URZ ;  /* 0x00000008060e72a5 */ /* 0x000fe4000f8e00ff */
[----:B------:R-:W-:-:S03]  /*18b0*/  USEL UR5, UR25, UR4, !UP0 ;  /* 0x0000000419057287 */ /* 0x000fc6000c000000 */
[----:B------:R-:W-:Y:S01]  /*18c0*/  UMOV UR4, UR13 ;  /* 0x0000000d00047c82 */ /* 0x000fe20008000000 */
[----:B------:R-:W-:Y:S01]  /*18d0*/  UMOV UR10, UR11 ;  /* 0x0000000b000a7c82 */ /* 0x000fe20008000000 */
[----:B------:R-:W-:Y:S02]  /*18e0*/  USHF.R.U32.HI UR4, URZ, UR26, UR4 ;  /* 0x0000001aff047299 */ /* 0x000fe40008011604 */
[----:B------:R-:W-:Y:S01]  /*18f0*/  @UP2 USHF.R.U32.HI UR7, URZ, UR9, UR10 ;  /* 0x00000009ff072299 */ /* 0x000fe2000801160a */
[----:B------:R-:W-:Y:S01]  /*1900*/  UMOV UR14, UR15 ;  /* 0x0000000f000e7c82 */ /* 0x000fe20008000000 */
[----:B------:R-:W-:Y:S02]  /*1910*/  USEL UR4, UR46, UR4, !UP3 ;  /* 0x000000042e047287 */ /* 0x000fe4000d800000 */
[----:B------:R-:W-:Y:S02]  /*1920*/  @UP2 USHF.R.U32.HI UR6, URZ, UR9, UR14 ;  /* 0x00000009ff062299 */ /* 0x000fe4000801160e */
[----:B------:R-:W-:-:S02]  /*1930*/  UIMAD UR7, UR7, UR21, URZ ;  /* 0x00000015070772a4 */ /* 0x000fc4000f8e02ff */
[----:B------:R-:W-:Y:S02]  /*1940*/  UIMAD UR12, UR6, UR21, URZ ;  /* 0x00000015060c72a4 */ /* 0x000fe4000f8e02ff */
[----:B------:R-:W-:Y:S02]  /*1950*/  UISETP.GE.AND UP0, UPT, UR4, UR7, UPT ;  /* 0x000000070400728c */ /* 0x000fe4000bf06270 */
[----:B------:R-:W-:Y:S02]  /*1960*/  UIMAD.WIDE.U32 UR10, UR4, UR8, URZ ;  /* 0x00000008040a72a5 */ /* 0x000fe4000f8e00ff */
[----:B------:R-:W-:Y:S02]  /*1970*/  UISETP.GE.OR UP0, UPT, UR5, UR12, UP0 ;  /* 0x0000000c0500728c */ /* 0x000fe40008706670 */
[----:B------:R-:W-:Y:S02]  /*1980*/  UIMAD.WIDE.U32 UR12, UR5, UR8, URZ ;  /* 0x00000008050c72a5 */ /* 0x000fe4000f8e00ff */
[----:B------:R-:W-:Y:S01]  /*1990*/  UIADD3 UR10, UPT, UPT, -UR4, URZ, URZ ;  /* 0x000000ff040a7290 */ /* 0x000fe2000fffe1ff */
[----:B------:R-:W-:Y:S01]  /*19a0*/  UMOV UR8, UR11 ;  /* 0x0000000b00087c82 */ /* 0x000fe20008000000 */
[----:B------:R-:W-:-:S02]  /*19b0*/  UIADD3 UR45, UPT, UPT, -UR5, URZ, URZ ;  /* 0x000000ff052d7290 */ /* 0x000fc4000fffe1ff */
[----:B------:R-:W-:-:S03]  /*19c0*/  USHF.R.U32.HI UR8, URZ, UR9, UR8 ;  /* 0x00000009ff087299 */ /* 0x000fc60008011608 */
[----:B------:R-:W-:Y:S01]  /*19d0*/  @!UP0 UMOV UR7, UR13 ;  /* 0x0000000d00078c82 */ /* 0x000fe20008000000 */
[----:B------:R-:W-:Y:S02]  /*19e0*/  UIMAD UR46, UR18, UR10, UR46 ;  /* 0x0000000a122e72a4 */ /* 0x000fe4000f8e022e */
[----:B------:R-:W-:Y:S02]  /*19f0*/  USEL UR8, UR4, UR8, !UP2 ;  /* 0x0000000804087287 */ /* 0x000fe4000d000000 */
[----:B------:R-:W-:Y:S02]  /*1a00*/  @!UP0 USHF.R.U32.HI UR7, URZ, UR9, UR7 ;  /* 0x00000009ff078299 */ /* 0x000fe40008011607 */
[----:B------:R-:W-:Y:S02]  /*1a10*/  UIADD3 UR9, UPT, UPT, -UR8, URZ, URZ ;  /* 0x000000ff08097290 */ /* 0x000fe4000fffe1ff */
[----:B------:R-:W-:Y:S02]  /*1a20*/  @!UP0 USEL UR7, UR5, UR7, !UP2 ;  /* 0x0000000705078287 */ /* 0x000fe4000d000000 */
[----:B------:R-:W-:-:S02]  /*1a30*/  UIMAD UR9, UR21, UR9, UR4 ;  /* 0x00000009150972a4 */ /* 0x000fc4000f8e0204 */
[----:B------:R-:W-:Y:S02]  /*1a40*/  @!UP0 UIADD3 UR8, UPT, UPT, UR8, -UR7, URZ ;  /* 0x8000000708088290 */ /* 0x000fe4000fffe0ff */
[----:B------:R-:W-:Y:S02]  /*1a50*/  @!UP0 UIMAD UR6, UR9, UR6, UR7 ;  /* 0x00000006090682a4 */ /* 0x000fe4000f8e0207 */
[----:B------:R-:W-:Y:S02]  /*1a60*/  @!UP0 UIMAD UR4, UR8, UR21, UR5 ;  /* 0x00000015080482a4 */ /* 0x000fe4000f8e0205 */
[----:B------:R-:W-:Y:S02]  /*1a70*/  UIMAD UR45, UR23, UR45, UR25 ;  /* 0x0000002d172d72a4 */ /* 0x000fe4000f8e0219 */
[----:B------:R-:W-:Y:S01]  /*1a80*/  UIMAD UR46, UR4, UR18, UR46 ;  /* 0x00000012042e72a4 */ /* 0x000fe2000f8e022e */
[----:B------:R-:W-:Y:S02]  /*1a90*/  @!UP0 UMOV UR5, UR6 ;  /* 0x0000000600058c82 */ /* 0x000fe40008000000 */
[----:B------:R-:W-:-:S12]  /*1aa0*/  UIMAD UR45, UR5, UR23, UR45 ;  /* 0x00000017052d72a4 */ /* 0x000fd8000f8e022d */
.L_x_19:
[----:B------:R-:W-:Y:S02]  /*1ab0*/  UISETP.NE.AND UP2, UPT, UR29, 0x1, UPT ;  /* 0x000000011d00788c */ /* 0x000fe4000bf45270 */
[----:B------:R-:W-:Y:S02]  /*1ac0*/  UISETP.NE.AND UP0, UPT, UR20, 0x2, UPT ;  /* 0x000000021400788c */ /* 0x000fe4000bf05270 */
[----:B------:R-:W-:Y:S02]  /*1ad0*/  ULOP3.LUT UR24, UR24, 0x300, URZ, 0xc0, !UPT ;  /* 0x0000030018187892 */ /* 0x000fe4000f8ec0ff */
[----:B------:R-:W-:-:S03]  /*1ae0*/  USHF.L.U32 UR21, UR30, UR22, URZ ;  /* 0x000000161e157299 */ /* 0x000fc600080006ff */
[----:B------:R-:W-:Y:S09]  /*1af0*/  BRA.U UP2, `(.L_x_20) ;  /* 0x0000000102407547 */ /* 0x000ff2000b800000 */
[----:B------:R-:W2:Y:S01]  /*1b00*/  LDCU.128 UR8, c[0x0][0xb10] ;  /* 0x00016200ff0877ac */ /* 0x000ea20008000c00 */
[----:B------:R-:W3:Y:S01]  /*1b10*/  LDCU UR12, c[0x0][0xb0c] ;  /* 0x00016180ff0c77ac */ /* 0x000ee20008000800 */
[----:B------:R-:W4:Y:S01]  /*1b20*/  LDCU UR13, c[0x0][0xb20] ;  /* 0x00016400ff0d77ac */ /* 0x000f220008000800 */
[----:B--2---:R-:W-:Y:S02]  /*1b30*/  UIMAD.WIDE.U32 UR4, UR45, UR8, URZ ;  /* 0x000000082d0472a5 */ /* 0x004fe4000f8e00ff */
[----:B------:R-:W-:Y:S02]  /*1b40*/  UIMAD.WIDE.U32 UR6, UR46, UR11, URZ ;  /* 0x0000000b2e0672a5 */ /* 0x000fe4000f8e00ff */
[----:B---3--:R-:W-:Y:S02]  /*1b50*/  UISETP.NE.AND UP2, UPT, UR12, 0x1, UPT ;  /* 0x000000010c00788c */ /* 0x008fe4000bf45270 */
[----:B------:R-:W-:-:S03]  /*1b60*/  USHF.R.U32.HI UR5, URZ, UR9, UR5 ;  /* 0x00000009ff057299 */ /* 0x000fc60008011605 */
[----:B------:R-:W-:Y:S01]  /*1b70*/  UMOV UR4, UR7 ;  /* 0x0000000700047c82 */ /* 0x000fe20008000000 */
[----:B------:R-:W-:Y:S02]  /*1b80*/  USEL UR5, UR45, UR5, !UP2 ;  /* 0x000000052d057287 */ /* 0x000fe4000d000000 */
[----:B------:R-:W-:Y:S02]  /*1b90*/  UISETP.NE.AND UP2, UPT, UR10, 0x1, UPT ;  /* 0x000000010a00788c */ /* 0x000fe4000bf45270 */
[----:B----4-:R-:W-:-:S04]  /*1ba0*/  USHF.R.U32.HI UR4, URZ, UR13, UR4 ;  /* 0x0000000dff047299 */ /* 0x010fc80008011604 */
[----:B------:R-:W-:-:S04]  /*1bb0*/  USEL UR4, UR46, UR4, !UP2 ;  /* 0x000000042e047287 */ /* 0x000fc8000d000000 */
[----:B------:R-:W-:Y:S02]  /*1bc0*/  UIADD3 UR6, UPT, UPT, -UR4, UR5, URZ ;  /* 0x0000000504067290 */ /* 0x000fe4000fffe1ff */
[----:B------:R-:W-:Y:S02]  /*1bd0*/  UIADD3 UR4, UPT, UPT, UR4, -UR5, URZ ;  /* 0x8000000504047290 */ /* 0x000fe4000fffe0ff */
[----:B------:R-:W-:Y:S02]  /*1be0*/  UIMAD UR46, UR6, UR10, UR46 ;  /* 0x0000000a062e72a4 */ /* 0x000fe4000f8e022e */
[----:B------:R-:W-:-:S12]  /*1bf0*/  UIMAD UR45, UR4, UR12, UR45 ;  /* 0x0000000c042d72a4 */ /* 0x000fd8000f8e022d */
.L_x_20:
[----:B------:R-:W-:Y:S05]  /*1c00*/  BRA.U !UP6, `(.L_x_21) ;  /* 0x000000010e0c7547 */ /* 0x000fea000b800000 */
[----:B------:R-:W-:Y:S01]  /*1c10*/  UCGABAR_WAIT ;  /* 0x0000000000007dc7 */ /* 0x000fe20008000000 */
[----:B------:R-:W-:Y:S01]  /*1c20*/  CCTL.IVALL ;  /* 0x00000000ff00798f */ /* 0x000fe20002000000 */
[----:B------:R-:W-:Y:S05]  /*1c30*/  BRA `(.L_x_22) ;  /* 0x0000000000047947 */ /* 0x000fea0003800000 */
.L_x_21:
[----:B------:R-:W-:Y:S06]  /*1c40*/  BAR.SYNC.DEFER_BLOCKING 0x0 ;  /* 0x0000000000007b1d */ /* 0x000fec0000010000 */
.L_x_22:
[----:B------:R-:W-:Y:S05]  /*1c50*/  BRA.U UP0, `(.L_x_23) ;  /* 0x0000002900187547 */ /* 0x000fea000b800000 */
[----:B------:R-:W2:Y:S01]  /*1c60*/  LDCU UR6, c[0x0][0x38c] ;  /* 0x00007180ff0677ac */ /* 0x000ea20008000800 */
[----:B------:R-:W-:Y:S01]  /*1c70*/  PLOP3.LUT P1, PT, PT, PT, UP4, 0x80, 0x8 ;  /* 0x000000000008781c */ /* 0x000fe20003f2f048 */
[----:B------:R-:W-:Y:S01]  /*1c80*/  IMAD.MOV.U32 R12, RZ, RZ, 0x1 ;  /* 0x00000001ff0c7424 */ /* 0x000fe200078e00ff */
[----:B------:R-:W-:Y:S01]  /*1c90*/  ISETP.NE.AND P2, PT, R0, RZ, P3 ;  /* 0x000000ff0000720c */ /* 0x000fe20001f45270 */
[----:B------:R-:W-:Y:S01]  /*1ca0*/  UISETP.NE.AND UP1, UPT, UR20, URZ, UPT ;  /* 0x000000ff1400728c */ /* 0x000fe2000bf25270 */
[----:B------:R-:W-:Y:S02]  /*1cb0*/  PLOP3.LUT P1, PT, P1, PT, PT, 0x8, 0x80 ;  /* 0x000000000080781c */ /* 0x000fe40000f2e170 */
[----:B------:R-:W-:Y:S01]  /*1cc0*/  CS2R R10, SRZ ;  /* 0x00000000000a7805 */ /* 0x000fe2000001ff00 */
[----:B------:R-:W-:Y:S01]  /*1cd0*/  IMAD.MOV.U32 R9, RZ, RZ, RZ ;  /* 0x000000ffff097224 */ /* 0x000fe200078e00ff */
[----:B------:R-:W3:Y:S01]  /*1ce0*/  LDCU UR39, c[0x0][0x370] ;  /* 0x00006e00ff2777ac */ /* 0x000ee20008000800 */
[----:B------:R-:W-:Y:S01]  /*1cf0*/  IMAD.MOV.U32 R8, RZ, RZ, 0x1 ;  /* 0x00000001ff087424 */ /* 0x000fe200078e00ff */
[----:B------:R-:W-:Y:S01]  /*1d00*/  USHF.L.U32 UR49, UR25, 0x7, URZ ;  /* 0x0000000719317899 */ /* 0x000fe200080006ff */
[----:B------:R-:W4:Y:S01]  /*1d10*/  LDCU.64 UR26, c[0x0][0x348] ;  /* 0x00006900ff1a77ac */ /* 0x000f220008000a00 */
[----:B--2---:R-:W-:-:S02]  /*1d20*/  UIADD3 UR5, UPT, UPT, UR6, 0x1f, URZ ;  /* 0x0000001f06057890 */ /* 0x004fc4000fffe0ff */
[----:B------:R-:W-:Y:S02]  /*1d30*/  UIADD3 UR48, UPT, UPT, UR6, 0x3e, URZ ;  /* 0x0000003e06307890 */ /* 0x000fe4000fffe0ff */
[----:B------:R-:W-:Y:S01]  /*1d40*/  USHF.R.S32.HI UR4, URZ, 0x1f, UR5 ;  /* 0x0000001fff047899 */ /* 0x000fe20008011405 */
[----:B------:R-:W2:Y:S03]  /*1d50*/  LDCU UR38, c[0x0][0x374] ;  /* 0x00006e80ff2677ac */ /* 0x000ea60008000800 */
[----:B------:R-:W-:Y:S02]  /*1d60*/  ULEA.HI UR4, UR4, UR5, URZ, 0x5 ;  /* 0x0000000504047291 */ /* 0x000fe4000f8f28ff */
[----:B------:R-:W-:Y:S02]  /*1d70*/  USHF.L.U32 UR5, UR25, 0x5, URZ ;  /* 0x0000000519057899 */ /* 0x000fe400080006ff */
[----:B------:R-:W-:-:S02]  /*1d80*/  USHF.R.S32.HI UR41, URZ, 0x5, UR4 ;  /* 0x00000005ff297899 */ /* 0x000fc40008011404 */
[----:B------:R-:W-:Y:S02]  /*1d90*/  UIADD3 UR4, UPT, UPT, UR6, -0x1, URZ ;  /* 0xffffffff06047890 */ /* 0x000fe4000fffe0ff */
[----:B------:R-:W-:Y:S02]  /*1da0*/  UISETP.LT.U32.AND UP0, UPT, UR41, 0x29, UPT ;  /* 0x000000292900788c */ /* 0x000fe4000bf01070 */
[----:B------:R-:W-:Y:S02]  /*1db0*/  UISETP.GE.U32.AND UP2, UPT, UR4, -0x3f, UPT ;  /* 0xffffffc10400788c */ /* 0x000fe4000bf46070 */
[----:B------:R-:W-:Y:S02]  /*1dc0*/  USEL UR40, UR41, 0x29, UP0 ;  /* 0x0000002929287887 */ /* 0x000fe40008000000 */
[----:B------:R-:W-:Y:S02]  /*1dd0*/  ULOP3.LUT UR5, UR5, 0x20, URZ, 0xc0, !UPT ;  /* 0x0000002005057892 */ /* 0x000fe4000f8ec0ff */
[----:B------:R-:W-:-:S02]  /*1de0*/  UIADD3 UR4, UPT, UPT, UR40, -0x1, URZ ;  /* 0xffffffff28047890 */ /* 0x000fc4000fffe0ff */
[----:B------:R-:W-:Y:S02]  /*1df0*/  ULEA.HI UR44, UR24, UR5, URZ, 0x1b ;  /* 0x00000005182c7291 */ /* 0x000fe4000f8fd8ff */
[----:B------:R-:W-:Y:S02]  /*1e00*/  USEL UR25, UR37, 0x2, UP1 ;  /* 0x0000000225197887 */ /* 0x000fe40008800000 */
[----:B------:R-:W-:Y:S02]  /*1e10*/  @UP2 UIADD3 UR4, UPT, UPT, UR40, URZ, URZ ;  /* 0x000000ff28042290 */ /* 0x000fe4000fffe0ff */
[----:B------:R-:W-:Y:S02]  /*1e20*/  UIADD3 UR47, UPT, UPT, UR41, -UR40, URZ ;  /* 0x80000028292f7290 */ /* 0x000fe4000fffe0ff */
[----:B------:R-:W-:Y:S02]  /*1e30*/  UIADD3 UR28, UPT, UPT, UR4, 0x1, URZ ;  /* 0x00000001041c7890 */ /* 0x000fe4000fffe0ff */
[----:B------:R-:W-:Y:S01]  /*1e40*/  UIADD3 UR43, UPT, UPT, -UR4, URZ, URZ ;  /* 0x000000ff042b7290 */ /* 0x000fe2000fffe1ff */
[----:B--234-:R-:W-:-:S11]  /*1e50*/  UMOV UR5, URZ ;  /* 0x000000ff00057c82 */ /* 0x01cfd60008000000 */
.L_x_43:
[----:B------:R-:W-:Y:S01]  /*1e60*/  UISETP.NE.AND UP0, UPT, UR55, URZ, UPT ;  /* 0x000000ff3700728c */ /* 0x000fe2000bf05270 */
[----:B------:R-:W2:Y:S08]  /*1e70*/  S2UR UR55, SR_CgaCtaId ;  /* 0x00000000003779c3 */ /* 0x000eb00000008800 */
[----:B------:R-:W-:Y:S05]  /*1e80*/  BRA.U UP0, `(.L_x_24) ;  /* 0x0000000100347547 */ /* 0x000fea000b800000 */
[----:B------:R-:W3:Y:S01]  /*1e90*/  S2R R0, SR_CgaCtaId ;  /* 0x0000000000007919 */ /* 0x000ee20000008800 */
[----:B------:R-:W-:-:S04]  /*1ea0*/  MOV R2, 0x400 ;  /* 0x0000040000027802 */ /* 0x000fc80000000f00 */
[----:B---3--:R-:W-:Y:S02]  /*1eb0*/  LEA R0, R0, R2, 0x18 ;  /* 0x0000000200007211 */ /* 0x008fe400078ec0ff */
[----:B------:R-:W-:-:S03]  /*1ec0*/  SHF.L.U32 R2, R8, 0x1f, RZ ;  /* 0x0000001f08027819 */ /* 0x000fc600000006ff */
[----:B------:R-:W-:-:S04]  /*1ed0*/  IMAD R0, R9, 0x8, R0 ;  /* 0x0000000809007824 */ /* 0x000fc800078e0200 */
[----:B------:R-:W3:Y:S02]  /*1ee0*/  SYNCS.PHASECHK.TRANS64.TRYWAIT P0, [R0+URZ+0x320], R2 ;  /* 0x00032002000075a7 */ /* 0x000ee400080011ff */
[----:B---3--:R-:W-:Y:S05]  /*1ef0*/  @!P0 BRA `(.L_x_25) ;  /* 0x0000007000588947 */ /* 0x008fea0003800000 */
.L_x_151:
[----:B------:R-:W-:Y:S01]  /*1f00*/  VIADD R9, R9, 0x1 ;  /* 0x0000000109097836 */ /* 0x000fe20000000000 */
[----:B------:R3:W-:Y:S04]  /*1f10*/  SYNCS.ARRIVE.TRANS64.A1T0 RZ, [R0+URZ+0x310], RZ ;  /* 0x000310ff00ff79a7 */ /* 0x0007e800081000ff */
[----:B------:R-:W-:-:S04]  /*1f20*/  ISETP.NE.AND P0, PT, R9, 0x2, PT ;  /* 0x000000020900780c */ /* 0x000fc80003f05270 */
[----:B------:R-:W-:Y:S02]  /*1f30*/  SEL R9, R9, RZ, P0 ;  /* 0x000000ff09097207 */ /* 0x000fe40000000000 */
[----:B---3--:R-:W-:-:S04]  /*1f40*/  SEL R0, RZ, 0x1, P0 ;  /* 0x00000001ff007807 */ /* 0x008fc80000000000 */
[----:B------:R-:W-:-:S07]  /*1f50*/  LOP3.LUT R8, R8, R0, RZ, 0x3c, !PT ;  /* 0x0000000008087212 */ /* 0x000fce00078e3cff */
.L_x_24:
[----:B------:R-:W-:Y:S01]  /*1f60*/  UMOV UR6, 0x400 ;  /* 0x0000040000067882 */ /* 0x000fe20000000000 */
[----:B------:R-:W-:Y:S01]  /*1f70*/  SHF.L.U32 R0, R12, 0x1f, RZ ;  /* 0x0000001f0c007819 */ /* 0x000fe200000006ff */
[----:B--2---:R-:W-:Y:S02]  /*1f80*/  ULEA UR6, UR55, UR6, 0x18 ;  /* 0x0000000637067291 */ /* 0x004fe4000f8ec0ff */
[----:B------:R-:W-:Y:S02]  /*1f90*/  UISETP.GE.U32.AND UP0, UPT, UR48, 0x3f, UPT ;  /* 0x0000003f3000788c */ /* 0x000fe4000bf06070 */
[----:B------:R-:W-:Y:S02]  /*1fa0*/  ULEA UR4, UR5, UR6, 0x3 ;  /* 0x0000000605047291 */ /* 0x000fe4000f8e18ff */
[----:B------:R-:W-:Y:S01]  /*1fb0*/  ULEA UR11, UR46, UR44, 0x6 ;  /* 0x0000002c2e0b7291 */ /* 0x000fe2000f8e30ff */
[----:B------:R-:W-:-:S06]  /*1fc0*/  UMOV UR7, URZ ;  /* 0x000000ff00077c82 */ /* 0x000fcc0008000000 */
[----:B------:R2:W3:Y:S01]  /*1fd0*/  SYNCS.PHASECHK.TRANS64.TRYWAIT P0, [UR4+0x148], R0 ;  /* 0x00014800ff0075a7 */ /* 0x0004e20008001104 */
[----:B------:R-:W-:-:S04]  /*1fe0*/  ULEA.HI UR4, UR45, UR45, URZ, 0x1 ;  /* 0x0000002d2d047291 */ /* 0x000fc8000f8f08ff */
[----:B------:R-:W-:-:S04]  /*1ff0*/  USHF.L.U32 UR4, UR4, 0x7, URZ ;  /* 0x0000000704047899 */ /* 0x000fc800080006ff */
[----:B------:R-:W-:-:S04]  /*2000*/  ULOP3.LUT UR35, UR4, 0xffffff00, URZ, 0xc0, !UPT ;  /* 0xffffff0004237892 */ /* 0x000fc8000f8ec0ff */
[----:B------:R-:W-:Y:S01]  /*2010*/  ULOP3.LUT UR35, UR35, 0x80, UR49, 0xf8, !UPT ;  /* 0x0000008023237892 */ /* 0x000fe2000f8ef831 */
[----:B------:R-:W-:Y:S11]  /*2020*/  BRA.U !UP0, `(.L_x_26) ;  /* 0x0000000108c47547 */ /* 0x000ff6000b800000 */
[----:B------:R-:W-:Y:S01]  /*2030*/  UMOV UR13, UR43 ;  /* 0x0000002b000d7c82 */ /* 0x000fe20008000000 */
[----:B------:R-:W-:Y:S01]  /*2040*/  UMOV UR4, UR5 ;  /* 0x0000000500047c82 */ /* 0x000fe20008000000 */
[----:B------:R-:W-:-:S05]  /*2050*/  UMOV UR34, URZ ;  /* 0x000000ff00227c82 */ /* 0x000fca0008000000 */
.L_x_32:
[----:B------:R-:W-:Y:S01]  /*2060*/  ULEA UR33, UR4, UR6, 0x3 ;  /* 0x0000000604217291 */ /* 0x000fe2000f8e18ff */
[----:B------:R-:W-:Y:S01]  /*2070*/  @P3 MOV R2, 0x2800 ;  /* 0x0000280000023802 */ /* 0x000fe20000000f00 */
[----:B-1-34-:R-:W-:Y:S10]  /*2080*/  @P0 BRA `(.L_x_27) ;  /* 0x00000000000c0947 */ /* 0x01aff40003800000 */
[----:B------:R-:W-:-:S04]  /*2090*/  SHF.L.U32 R3, R12, 0x1f, RZ ;  /* 0x0000001f0c037819 */ /* 0x000fc800000006ff */
[----:B------:R-:W3:Y:S02]  /*20a0*/  SYNCS.PHASECHK.TRANS64.TRYWAIT P0, [UR33+0x148], R3 ;  /* 0x00014803ff0075a7 */ /* 0x000ee40008001121 */
[----:B---3--:R-:W-:Y:S05]  /*20b0*/  @!P0 BRA `(.L_x_28) ;  /* 0x0000006c00fc8947 */ /* 0x008fea0003800000 */
.L_x_27:
[----:B------:R3:W-:Y:S01]  /*20c0*/  @P3 SYNCS.ARRIVE.TRANS64 RZ, [UR33], R2 ;  /* 0x00000002ffff39a7 */ /* 0x0007e20008000021 */
[----:B------:R-:W-:Y:S02]  /*20d0*/  ULOP3.LUT UR5, UR25, 0x2, URZ, 0xfc, !UPT ;  /* 0x0000000219057892 */ /* 0x000fe4000f8efcff */
[----:B------:R-:W-:Y:S02]  /*20e0*/  UIADD3 UR13, UPT, UPT, UR13, 0x1, URZ ;  /* 0x000000010d0d7890 */ /* 0x000fe4000fffe0ff */
[----:B------:R-:W-:Y:S02]  /*20f0*/  UISETP.NE.AND UP0, UPT, UR5, 0x2, UPT ;  /* 0x000000020500788c */ /* 0x000fe4000bf05270 */
[----:B------:R-:W-:-:S07]  /*2100*/  UISETP.NE.AND UP2, UPT, UR13, 0x1, UPT ;  /* 0x000000010d00788c */ /* 0x000fce000bf45270 */
[----:B------:R-:W-:Y:S05]  /*2110*/  BRA.U UP0, `(.L_x_29) ;  /* 0x0000000100047547 */ /* 0x000fea000b800000 */
[----:B-1----:R-:W-:Y:S05]  /*2120*/  BPT.TRAP 0x1 ;  /* 0x000000040000795c */ /* 0x002fea0000300000 */
.L_x_29:
[----:B------:R-:W-:Y:S04]  /*2130*/  BSSY.RECONVERGENT B0, `(.L_x_30) ;  /* 0x0000003000007945 */ /* 0x000fe80003800200 */
[----:B------:R-:W-:Y:S05]  /*2140*/  @!P2 BRA `(.L_x_31) ;  /* 0x000000000004a947 */ /* 0x000fea0003800000 */
[----:B-1----:R-:W-:Y:S05]  /*2150*/  BPT.TRAP 0x1 ;  /* 0x000000040000795c */ /* 0x002fea0000300000 */
.L_x_31:
[----:B-1----:R-:W-:Y:S05]  /*2160*/  BSYNC.RECONVERGENT B0 ;  /* 0x0000000000007941 */ /* 0x002fea0003800200 */
.L_x_30:
[----:B------:R-:W-:Y:S02]  /*2170*/  UIADD3 UR5, UPT, UPT, UR4, 0x1, URZ ;  /* 0x0000000104057890 */ /* 0x000fe4000fffe0ff */
[----:B------:R-:W-:Y:S02]  /*2180*/  ULEA UR32, UR4, UR6, 0xc ;  /* 0x0000000604207291 */ /* 0x000fe4000f8e60ff */
[----:B------:R-:W-:Y:S02]  /*2190*/  UISETP.NE.AND UP0, UPT, UR5, 0x29, UPT ;  /* 0x000000290500788c */ /* 0x000fe4000bf05270 */
[----:B------:R-:W-:Y:S02]  /*21a0*/  UIADD3 UR16, UP1, UPT, UR26, 0x80, URZ ;  /* 0x000000801a107890 */ /* 0x000fe4000ff3e0ff */
[----:B------:R-:W-:Y:S02]  /*21b0*/  USEL UR8, URZ, 0x1, UP0 ;  /* 0x00000001ff087887 */ /* 0x000fe40008000000 */
[----:B------:R-:W-:-:S02]  /*21c0*/  USEL UR5, UR5, URZ, UP0 ;  /* 0x000000ff05057287 */ /* 0x000fc40008000000 */
[----:B------:R-:W-:Y:S02]  /*21d0*/  UIADD3 UR14, UP0, UPT, UR26, 0x180, URZ ;  /* 0x000001801a0e7890 */ /* 0x000fe4000ff1e0ff */
[----:B------:R-:W-:Y:S01]  /*21e0*/  LOP3.LUT R12, R12, UR8, RZ, 0x3c, !PT ;  /* 0x000000080c0c7c12 */ /* 0x000fe2000f8e3cff */
[----:B------:R-:W-:Y:S02]  /*21f0*/  ULEA UR8, UR4, UR24, 0xa ;  /* 0x0000001804087291 */ /* 0x000fe4000f8e50ff */
[----:B------:R-:W-:Y:S01]  /*2200*/  ULEA UR7, UR5, UR6, 0x3 ;  /* 0x0000000605077291 */ /* 0x000fe2000f8e18ff */
[----:B--2---:R-:W-:Y:S01]  /*2210*/  SHF.L.U32 R0, R12, 0x1f, RZ ;  /* 0x0000001f0c007819 */ /* 0x004fe200000006ff */
[----:B------:R-:W-:Y:S02]  /*2220*/  ULOP3.LUT UR33, UR33, 0xfefffff8, URZ, 0xc0, !UPT ;  /* 0xfefffff821217892 */ /* 0x000fe4000f8ec0ff */
[----:B------:R-:W-:Y:S02]  /*2230*/  UIADD3.X UR17, UPT, UPT, URZ, UR27, URZ, UP1, !UPT ;  /* 0x0000001bff117290 */ /* 0x000fe40008ffe4ff */
[----:B------:R-:W-:-:S02]  /*2240*/  UIADD3 UR32, UPT, UPT, UR32, 0x4600, URZ ;  /* 0x0000460020207890 */ /* 0x000fc4000fffe0ff */
[----:B------:R-:W-:Y:S01]  /*2250*/  UIADD3 UR8, UPT, UPT, UR6, 0x2d600, UR8 ;  /* 0x0002d60006087890 */ /* 0x000fe2000fffe008 */
[----:B------:R4:W1:Y:S01]  /*2260*/  SYNCS.PHASECHK.TRANS64.TRYWAIT P0, [UR7+0x148], R0 ;  /* 0x00014800ff0075a7 */ /* 0x0008620008001107 */
[----:B------:R-:W-:Y:S02]  /*2270*/  UIADD3.X UR15, UPT, UPT, URZ, UR27, URZ, UP0, !UPT ;  /* 0x0000001bff0f7290 */ /* 0x000fe400087fe4ff */
[----:B------:R-:W-:Y:S01]  /*2280*/  UPRMT UR4, URZ, 0x5410, UR21 ;  /* 0x00005410ff047896 */ /* 0x000fe20008000015 */
[----:B------:R-:W-:Y:S01]  /*2290*/  UMOV UR18, 0x0 ;  /* 0x0000000000127882 */ /* 0x000fe20000000000 */
[----:B------:R-:W-:Y:S01]  /*22a0*/  UMOV UR19, 0x10000000 ;  /* 0x1000000000137882 */ /* 0x000fe20000000000 */
[----:B------:R-:W-:Y:S01]  /*22b0*/  UMOV UR10, UR34 ;  /* 0x00000022000a7c82 */ /* 0x000fe20008000000 */
[----:B------:R-:W-:Y:S01]  /*22c0*/  UMOV UR12, UR36 ;  /* 0x00000024000c7c82 */ /* 0x000fe20008000000 */
[----:B------:R-:W-:Y:S01]  /*22d0*/  UMOV UR9, UR33 ;  /* 0x0000002100097c82 */ /* 0x000fe20008000000 */
[----:B------:R2:W-:Y:S01]  /*22e0*/  UTMALDG.3D.2CTA [UR32], [UR16], desc[UR18] ;  /* 0x00001220100075b4 */ /* 0x0005e20008211000 */
[----:B------:R-:W-:-:S02]  /*22f0*/  UMOV UR7, UR28 ;  /* 0x0000001c00077c82 */ /* 0x000fc40008000000 */
[----:B------:R3:W-:Y:S01]  /*2300*/  UTMALDG.3D.MULTICAST.2CTA [UR8], [UR14], UR4, desc[UR18] ;  /* 0x000012080e0073b4 */ /* 0x0007e20008211804 */
[----:B--2---:R-:W-:Y:S01]  /*2310*/  UIADD3 UR34, UPT, UPT, UR34, 0x20, URZ ;  /* 0x0000002022227890 */ /* 0x004fe2000fffe0ff */
[----:B---3--:R-:W-:Y:S01]  /*2320*/  UMOV UR4, UR5 ;  /* 0x0000000500047c82 */ /* 0x008fe20008000000 */
[----:B------:R-:W-:Y:S10]  /*2330*/  BRA.U UP2, `(.L_x_32) ;  /* 0xfffffffd02487547 */ /* 0x000ff4000b83ffff */
.L_x_26:
[----:B------:R-:W-:Y:S01]  /*2340*/  ULEA UR4, UR5, UR6, 0x3 ;  /* 0x0000000605047291 */ /* 0x000fe2000f8e18ff */
[----:B--2-4-:R-:W-:Y:S01]  /*2350*/  SHF.L.U32 R0, R12, 0x1f, RZ ;  /* 0x0000001f0c007819 */ /* 0x014fe200000006ff */
[----:B------:R-:W-:Y:S01]  /*2360*/  @!P1 SYNCS.ARRIVE.TRANS64.A1T0 RZ, [UR6+0x2a8], RZ ;  /* 0x0002a8ffffff99a7 */ /* 0x000fe20008100006 */
[----:B------:R-:W-:-:S06]  /*2370*/  UISETP.GT.AND UP0, UPT, UR41, UR40, UPT ;  /* 0x000000282900728c */ /* 0x000fcc000bf04270 */
[----:B-1-3--:R1:W2:Y:S03]  /*2380*/  SYNCS.PHASECHK.TRANS64.TRYWAIT P0, [UR4+0x148], R0 ;  /* 0x00014800ff0075a7 */ /* 0x00a2a60008001104 */
[----:B------:R-:W-:Y:S05]  /*2390*/  BRA.U !UP0, `(.L_x_33) ;  /* 0x0000000108c47547 */ /* 0x000fea000b800000 */
[----:B------:R-:W-:Y:S01]  /*23a0*/  UIADD3 UR13, UPT, UPT, UR47, UR7, URZ ;  /* 0x000000072f0d7290 */ /* 0x000fe2000fffe0ff */
[----:B------:R-:W-:-:S11]  /*23b0*/  UMOV UR4, UR5 ;  /* 0x0000000500047c82 */ /* 0x000fd60008000000 */
.L_x_39:
[----:B------:R-:W-:Y:S01]  /*23c0*/  ULEA UR17, UR4, UR6, 0x3 ;  /* 0x0000000604117291 */ /* 0x000fe2000f8e18ff */
[----:B--2---:R-:W-:Y:S01]  /*23d0*/  @P3 MOV R2, 0x2800 ;  /* 0x0000280000023802 */ /* 0x004fe20000000f00 */
[----:B--2-4-:R-:W-:Y:S10]  /*23e0*/  @P0 BRA `(.L_x_34) ;  /* 0x00000000000c0947 */ /* 0x014ff40003800000 */
[----:B------:R-:W-:-:S04]  /*23f0*/  SHF.L.U32 R3, R12, 0x1f, RZ ;  /* 0x0000001f0c037819 */ /* 0x000fc800000006ff */
[----:B------:R-:W2:Y:S02]  /*2400*/  SYNCS.PHASECHK.TRANS64.TRYWAIT P0, [UR17+0x148], R3 ;  /* 0x00014803ff0075a7 */ /* 0x000ea40008001111 */
[----:B--2---:R-:W-:Y:S05]  /*2410*/  @!P0 BRA `(.L_x_35) ;  /* 0x0000006c003c8947 */ /* 0x004fea0003800000 */
.L_x_34:
[----:B------:R2:W-:Y:S01]  /*2420*/  @P3 SYNCS.ARRIVE.TRANS64 RZ, [UR17], R2 ;  /* 0x00000002ffff39a7 */ /* 0x0005e20008000011 */
[----:B------:R-:W-:-:S04]  /*2430*/  ULOP3.LUT UR5, UR25, 0x2, URZ, 0xfc, !UPT ;  /* 0x0000000219057892 */ /* 0x000fc8000f8efcff */
[----:B------:R-:W-:-:S09]  /*2440*/  UISETP.NE.AND UP0, UPT, UR5, 0x2, UPT ;  /* 0x000000020500788c */ /* 0x000fd2000bf05270 */
[----:B------:R-:W-:Y:S05]  /*2450*/  BRA.U UP0, `(.L_x_36) ;  /* 0x0000000100047547 */ /* 0x000fea000b800000 */
[----:B------:R-:W-:Y:S05]  /*2460*/  BPT.TRAP 0x1 ;  /* 0x000000040000795c */ /* 0x000fea0000300000 */
.L_x_36:
[----:B------:R-:W-:Y:S04]  /*2470*/  BSSY.RECONVERGENT B0, `(.L_x_37) ;  /* 0x0000003000007945 */ /* 0x000fe80003800200 */
[----:B------:R-:W-:Y:S05]  /*2480*/  @!P2 BRA `(.L_x_38) ;  /* 0x000000000004a947 */ /* 0x000fea0003800000 */
[----:B------:R-:W-:Y:S05]  /*2490*/  BPT.TRAP 0x1 ;  /* 0x000000040000795c */ /* 0x000fea0000300000 */
.L_x_38:
[----:B------:R-:W-:Y:S05]  /*24a0*/  BSYNC.RECONVERGENT B0 ;  /* 0x0000000000007941 */ /* 0x000fea0003800200 */
.L_x_37:
[----:B------:R-:W-:Y:S02]  /*24b0*/  UIADD3 UR5, UPT, UPT, UR4, 0x1, URZ ;  /* 0x0000000104057890 */ /* 0x000fe4000fffe0ff */
[----:B------:R-:W-:Y:S02]  /*24c0*/  USHF.L.U32 UR18, UR7, 0x5, URZ ;  /* 0x0000000507127899 */ /* 0x000fe400080006ff */
[----:B------:R-:W-:Y:S02]  /*24d0*/  UISETP.NE.AND UP0, UPT, UR5, 0x29, UPT ;  /* 0x000000290500788c */ /* 0x000fe4000bf05270 */
[----:B------:R-:W-:Y:S02]  /*24e0*/  UIADD3 UR7, UPT, UPT, UR7, 0x1, URZ ;  /* 0x0000000107077890 */ /* 0x000fe4000fffe0ff */
[----:B------:R-:W-:Y:S02]  /*24f0*/  USEL UR9, URZ, 0x1, UP0 ;  /* 0x00000001ff097887 */ /* 0x000fe40008000000 */
[----:B------:R-:W-:-:S02]  /*2500*/  USEL UR5, UR5, URZ, UP0 ;  /* 0x000000ff05057287 */ /* 0x000fc40008000000 */
[----:B------:R-:W-:Y:S02]  /*2510*/  UIADD3 UR14, UP0, UPT, UR26, 0x180, URZ ;  /* 0x000001801a0e7890 */ /* 0x000fe4000ff1e0ff */
[----:B------:R-:W-:Y:S01]  /*2520*/  ULEA UR8, UR5, UR6, 0x3 ;  /* 0x0000000605087291 */ /* 0x000fe2000f8e18ff */
[----:B------:R-:W-:Y:S01]  /*2530*/  LOP3.LUT R12, R12, UR9, RZ, 0x3c, !PT ;  /* 0x000000090c0c7c12 */ /* 0x000fe2000f8e3cff */
[----:B------:R-:W-:Y:S02]  /*2540*/  ULEA UR16, UR4, UR6, 0xc ;  /* 0x0000000604107291 */ /* 0x000fe4000f8e60ff */
[----:B------:R-:W-:Y:S01]  /*2550*/  UIADD3 UR22, UP1, UPT, UR26, 0x80, URZ ;  /* 0x000000801a167890 */ /* 0x000fe2000ff3e0ff */
[----:B-1----:R-:W-:Y:S01]  /*2560*/  SHF.L.U32 R0, R12, 0x1f, RZ ;  /* 0x0000001f0c007819 */ /* 0x002fe200000006ff */
[----:B------:R-:W-:Y:S02]  /*2570*/  UIADD3.X UR15, UPT, UPT, URZ, UR27, URZ, UP0, !UPT ;  /* 0x0000001bff0f7290 */ /* 0x000fe400087fe4ff */
[----:B------:R-:W-:Y:S01]  /*2580*/  UISETP.NE.AND UP0, UPT, UR7, UR13, UPT ;  /* 0x0000000d0700728c */ /* 0x000fe2000bf05270 */
[----:B------:R3:W4:Y:S01]  /*2590*/  SYNCS.PHASECHK.TRANS64.TRYWAIT P0, [UR8+0x148], R0 ;  /* 0x00014800ff0075a7 */ /* 0x0007220008001108 */
[----:B------:R-:W-:-:S02]  /*25a0*/  ULEA UR8, UR4, UR24, 0xa ;  /* 0x0000001804087291 */ /* 0x000fc4000f8e50ff */
[----:B------:R-:W-:Y:S02]  /*25b0*/  ULOP3.LUT UR17, UR17, 0xfefffff8, URZ, 0xc0, !UPT ;  /* 0xfefffff811117892 */ /* 0x000fe4000f8ec0ff */
[----:B------:R-:W-:Y:S02]  /*25c0*/  UIADD3 UR16, UPT, UPT, UR16, 0x4600, URZ ;  /* 0x0000460010107890 */ /* 0x000fe4000fffe0ff */
[----:B------:R-:W-:Y:S02]  /*25d0*/  UIADD3.X UR23, UPT, UPT, URZ, UR27, URZ, UP1, !UPT ;  /* 0x0000001bff177290 */ /* 0x000fe40008ffe4ff */
[----:B------:R-:W-:Y:S02]  /*25e0*/  UIADD3 UR8, UPT, UPT, UR6, 0x2d600, UR8 ;  /* 0x0002d60006087890 */ /* 0x000fe4000fffe008 */
[----:B------:R-:W-:Y:S01]  /*25f0*/  UPRMT UR4, URZ, 0x5410, UR21 ;  /* 0x00005410ff047896 */ /* 0x000fe20008000015 */
[----:B------:R-:W-:Y:S01]  /*2600*/  UMOV UR30, 0x0 ;  /* 0x00000000001e7882 */ /* 0x000fe20000000000 */
[----:B------:R-:W-:Y:S01]  /*2610*/  UMOV UR31, 0x10000000 ;  /* 0x10000000001f7882 */ /* 0x000fe20000000000 */
[----:B------:R-:W-:Y:S01]  /*2620*/  UMOV UR19, UR35 ;  /* 0x0000002300137c82 */ /* 0x000fe20008000000 */
[----:B------:R-:W-:Y:S01]  /*2630*/  UMOV UR20, UR36 ;  /* 0x0000002400147c82 */ /* 0x000fe20008000000 */
[----:B------:R-:W-:Y:S01]  /*2640*/  UMOV UR12, UR36 ;  /* 0x00000024000c7c82 */ /* 0x000fe20008000000 */
[----:B------:R-:W-:Y:S01]  /*2650*/  UMOV UR9, UR17 ;  /* 0x0000001100097c82 */ /* 0x000fe20008000000 */
[----:B------:R-:W-:Y:S01]  /*2660*/  UMOV UR10, UR18 ;  /* 0x00000012000a7c82 */ /* 0x000fe20008000000 */
[----:B------:R-:W-:Y:S01]  /*2670*/  UTMALDG.3D.2CTA [UR16], [UR22], desc[UR30] ;  /* 0x00001e10160075b4 */ /* 0x000fe20008211000 */
[----:B------:R1:W-:Y:S02]  /*2680*/  UTMALDG.3D.MULTICAST.2CTA [UR8], [UR14], UR4, desc[UR30] ;  /* 0x00001e080e0073b4 */ /* 0x0003e40008211804 */
[----:B-1----:R-:W-:Y:S01]  /*2690*/  UMOV UR4, UR5 ;  /* 0x0000000500047c82 */ /* 0x002fe20008000000 */
[----:B---3--:R-:W-:Y:S05]  /*26a0*/  BRA.U UP0, `(.L_x_39) ;  /* 0xfffffffd00447547 */ /* 0x008fea000b83ffff */
.L_x_33:
[C---:B------:R-:W-:Y:S01]  /*26b0*/  LEA R3, R11.reuse, UR6, 0x3 ;  /* 0x000000060b037c11 */ /* 0x040fe2000f8e18ff */
[----:B------:R-:W-:Y:S01]  /*26c0*/  NOP ;  /* 0x0000000000007918 */ /* 0x000fe20000000000 */
[----:B-1----:R-:W-:Y:S02]  /*26d0*/  SHF.L.U32 R0, R10, 0x1f, RZ ;  /* 0x0000001f0a007819 */ /* 0x002fe400000006ff */
[----:B------:R-:W-:Y:S02]  /*26e0*/  LEA R4, R11, UR6, 0x4 ;  /* 0x000000060b047c11 */ /* 0x000fe4000f8e20ff */
[----:B--2-4-:R-:W1:Y:S02]  /*26f0*/  SYNCS.PHASECHK.TRANS64.TRYWAIT P0, [R3+URZ+0x2b0], R0 ;  /* 0x0002b000030075a7 */ /* 0x014e6400080011ff */
[----:B-1----:R-:W-:Y:S05]  /*2700*/  @!P0 BRA `(.L_x_40) ;  /* 0x0000006800988947 */ /* 0x002fea0003800000 */
.L_x_154:
[----:B------:R-:W2:Y:S01]  /*2710*/  LDS.128 R4, [R4+0x340] ;  /* 0x0003400004047984 */ /* 0x000ea20000000c00 */
[----:B------:R-:W-:Y:S01]  /*2720*/  UISETP.GE.AND UP0, UPT, UR42, 0x1, UPT ;  /* 0x000000012a00788c */ /* 0x000fe2000bf06270 */
[----:B------:R-:W-:Y:S01]  /*2730*/  @!PT LDS RZ, [RZ] ;  /* 0x00000000fffff984 */ /* 0x000fe20000000800 */
[----:B------:R-:W-:Y:S01]  /*2740*/  @!PT LDS RZ, [RZ] ;  /* 0x00000000fffff984 */ /* 0x000fe20000000800 */
[----:B------:R-:W-:Y:S01]  /*2750*/  @!PT LDS RZ, [RZ] ;  /* 0x00000000fffff984 */ /* 0x000fe20000000800 */
[----:B------:R-:W-:Y:S01]  /*2760*/  @!PT LDS RZ, [RZ] ;  /* 0x00000000fffff984 */ /* 0x000fe20000000800 */
[----:B------:R3:W-:Y:S06]  /*2770*/  MEMBAR.ALL.CTA ;  /* 0x0000000000007992 */ /* 0x0007ec0000008000 */
[----:B---3--:R-:W3:Y:S01]  /*2780*/  FENCE.VIEW.ASYNC.S ;  /* 0x00000000000073c6 */ /* 0x008ee20000000000 */
[----:B--2---:R-:W-:-:S13]  /*2790*/  LOP3.LUT P0, RZ, R6, 0x1, RZ, 0xc0, !PT ;  /* 0x0000000106ff7812 */ /* 0x004fda000780c0ff */
[----:B---3--:R-:W-:Y:S01]  /*27a0*/  VOTEU.ANY UP1, P0 ;  /* 0x0000000000ff7886 */ /* 0x008fe20000020100 */
[----:B------:R-:W-:-:S13]  /*27b0*/  PLOP3.LUT P0, PT, PT, PT, UP1, 0x80, 0x8 ;  /* 0x000000000008781c */ /* 0x000fda0003f0f018 */
[----:B-1----:R-:W-:Y:S02]  /*27c0*/  @P0 LOP3.LUT R0, R5, 0xffff, RZ, 0xc0, !PT ;  /* 0x0000ffff05000812 */ /* 0x002fe400078ec0ff */
[----:B------:R-:W-:Y:S02]  /*27d0*/  @P0 MOV R2, R4 ;  /* 0x0000000400020202 */ /* 0x000fe40000000f00 */
[----:B------:R-:W-:Y:S01]  /*27e0*/  @P0 R2UR UR7, R0 ;  /* 0x00000000000702ca */ /* 0x000fe200000e0000 */
[----:B------:R-:W-:Y:S01]  /*27f0*/  VIADD R0, R3, 0x2c0 ;  /* 0x000002c003007836 */ /* 0x000fe20000000000 */
[----:B------:R-:W-:Y:S02]  /*2800*/  @P0 SHF.R.U32.HI R4, RZ, 0x10, R5 ;  /* 0x00000010ff040819 */ /* 0x000fe40000011605 */
[----:B------:R-:W-:Y:S02]  /*2810*/  @P0 R2UR UR8, R2 ;  /* 0x00000000020802ca */ /* 0x000fe400000e0000 */
[----:B------:R-:W-:-:S02]  /*2820*/  PRMT R0, RZ, 0x654, R0 ;  /* 0x00000654ff007816 */ /* 0x000fc40000000000 */
[----:B------:R-:W-:Y:S02]  /*2830*/  @P0 R2UR UR4, R4 ;  /* 0x00000000040402ca */ /* 0x000fe400000e0000 */
[----:B------:R1:W-:Y:S03]  /*2840*/  SYNCS.ARRIVE.TRANS64.RED.A1T0 RZ, [R0+URZ], RZ ;  /* 0x000000ff00ff79a7 */ /* 0x0003e600081004ff */
[----:B------:R-:W-:-:S04]  /*2850*/  @UP1 UMOV UR29, UR7 ;  /* 0x00000007001d1c82 */ /* 0x000fc80008000000 */
[----:B------:R-:W-:-:S04]  /*2860*/  @UP1 UMOV UR37, UR8 ;  /* 0x0000000800251c82 */ /* 0x000fc80008000000 */
[----:B------:R-:W-:Y:S01]  /*2870*/  @UP1 UMOV UR36, UR4 ;  /* 0x0000000400241c82 */ /* 0x000fe20008000000 */
[----:B------:R-:W-:Y:S05]  /*2880*/  BRA.U !UP0, `(.L_x_41) ;  /* 0x0000000108d47547 */ /* 0x000fea000b800000 */
[----:B------:R-:W2:Y:S01]  /*2890*/  LDCU.128 UR12, c[0x0][0xb10] ;  /* 0x00016200ff0c77ac */ /* 0x000ea20008000c00 */
[----:B------:R-:W3:Y:S01]  /*28a0*/  LDCU UR30, c[0x0][0xb20] ;  /* 0x00016400ff1e77ac */ /* 0x000ee20008000800 */
[----:B------:R-:W4:Y:S01]  /*28b0*/  LDCU UR20, c[0x0][0xb0c] ;  /* 0x00016180ff1477ac */ /* 0x000f220008000800 */
[----:B------:R-:W1:Y:S01]  /*28c0*/  LDCU.64 UR10, c[0x0][0xb28] ;  /* 0x00016500ff0a77ac */ /* 0x000e620008000a00 */
[----:B------:R-:W-:Y:S02]  /*28d0*/  UISETP.NE.AND UP3, UPT, UR42, 0x1, UPT ;  /* 0x000000012a00788c */ /* 0x000fe4000bf65270 */
[----:B--2---:R-:W-:Y:S02]  /*28e0*/  UIMAD.WIDE.U32 UR16, UR38, UR15, URZ ;  /* 0x0000000f261072a5 */ /* 0x004fe4000f8e00ff */
[----:B------:R-:W-:Y:S02]  /*28f0*/  UIMAD.WIDE.U32 UR8, UR39, UR12, URZ ;  /* 0x0000000c270872a5 */ /* 0x000fe4000f8e00ff */
[----:B------:R-:W-:-:S02]  /*2900*/  UISETP.NE.AND UP0, UPT, UR14, 0x1, UPT ;  /* 0x000000010e00788c */ /* 0x000fc4000bf05270 */
[----:B------:R-:W-:Y:S01]  /*2910*/  UIMAD.WIDE.U32 UR22, UR29, UR15, URZ ;  /* 0x0000000f1d1672a5 */ /* 0x000fe2000f8e00ff */
[----:B------:R-:W-:Y:S02]  /*2920*/  UMOV UR16, UR17 ;  /* 0x0000001100107c82 */ /* 0x000fe40008000000 */
[----:B------:R-:W-:Y:S01]  /*2930*/  UMOV UR8, UR9 ;  /* 0x0000000900087c82 */ /* 0x000fe20008000000 */
[----:B---3--:R-:W-:Y:S02]  /*2940*/  USHF.R.U32.HI UR16, URZ, UR30, UR16 ;  /* 0x0000001eff107299 */ /* 0x008fe40008011610 */
[----:B----4-:R-:W-:Y:S02]  /*2950*/  UISETP.NE.AND UP2, UPT, UR20, 0x1, UPT ;  /* 0x000000011400788c */ /* 0x010fe4000bf45270 */
[----:B------:R-:W-:Y:S02]  /*2960*/  USHF.R.U32.HI UR8, URZ, UR13, UR8 ;  /* 0x0000000dff087299 */ /* 0x000fe40008011608 */
[----:B------:R-:W-:-:S02]  /*2970*/  USEL UR7, UR38, UR16, !UP0 ;  /* 0x0000001026077287 */ /* 0x000fc4000c000000 */
[----:B------:R-:W-:Y:S02]  /*2980*/  USEL UR8, UR39, UR8, !UP2 ;  /* 0x0000000827087287 */ /* 0x000fe4000d000000 */
[----:B-1----:R-:W-:Y:S01]  /*2990*/  UIMAD.WIDE.U32 UR16, UR7, UR10, URZ ;  /* 0x0000000a071072a5 */ /* 0x002fe2000f8e00ff */
[----:B------:R-:W-:Y:S01]  /*29a0*/  UMOV UR4, UR23 ;  /* 0x0000001700047c82 */ /* 0x000fe20008000000 */
[----:B------:R-:W-:Y:S02]  /*29b0*/  UIMAD.WIDE.U32 UR18, UR37, UR12, URZ ;  /* 0x0000000c251272a5 */ /* 0x000fe4000f8e00ff */
[----:B------:R-:W-:-:S03]  /*29c0*/  UIMAD.WIDE.U32 UR22, UR8, UR10, URZ ;  /* 0x0000000a081672a5 */ /* 0x000fc6000f8e00ff */
[----:B------:R-:W-:Y:S01]  /*29d0*/  UMOV UR16, UR17 ;  /* 0x0000001100107c82 */ /* 0x000fe20008000000 */
[----:B------:R-:W-:Y:S02]  /*29e0*/  USHF.R.U32.HI UR4, URZ, UR30, UR4 ;  /* 0x0000001eff047299 */ /* 0x000fe40008011604 */
[----:B------:R-:W-:Y:S01]  /*29f0*/  @UP3 USHF.R.U32.HI UR7, URZ, UR11, UR16 ;  /* 0x0000000bff073299 */ /* 0x000fe20008011610 */
[----:B------:R-:W-:Y:S01]  /*2a00*/  UMOV UR18, UR19 ;  /* 0x0000001300127c82 */ /* 0x000fe20008000000 */
[----:B------:R-:W-:Y:S01]  /*2a10*/  UMOV UR22, UR23 ;  /* 0x0000001700167c82 */ /* 0x000fe20008000000 */
[----:B------:R-:W-:Y:S02]  /*2a20*/  USHF.R.U32.HI UR13, URZ, UR13, UR18 ;  /* 0x0000000dff0d7299 */ /* 0x000fe40008011612 */
[----:B------:R-:W-:Y:S02]  /*2a30*/  USEL UR4, UR29, UR4, !UP0 ;  /* 0x000000041d047287 */ /* 0x000fe4000c000000 */
[----:B------:R-:W-:-:S02]  /*2a40*/  @UP3 USHF.R.U32.HI UR8, URZ, UR11, UR22 ;  /* 0x0000000bff083299 */ /* 0x000fc40008011616 */
[----:B------:R-:W-:Y:S02]  /*2a50*/  UIMAD UR9, UR42, UR7, URZ ;  /* 0x000000072a0972a4 */ /* 0x000fe4000f8e02ff */
[----:B------:R-:W-:Y:S02]  /*2a60*/  USEL UR7, UR37, UR13, !UP2 ;  /* 0x0000000d25077287 */ /* 0x000fe4000d000000 */
[----:B------:R-:W-:Y:S02]  /*2a70*/  UIMAD UR12, UR42, UR8, URZ ;  /* 0x000000082a0c72a4 */ /* 0x000fe4000f8e02ff */
[----:B------:R-:W-:Y:S02]  /*2a80*/  UISETP.GE.AND UP0, UPT, UR4, UR9, UPT ;  /* 0x000000090400728c */ /* 0x000fe4000bf06270 */
[----:B------:R-:W-:Y:S02]  /*2a90*/  UIMAD.WIDE.U32 UR16, UR4, UR10, URZ ;  /* 0x0000000a041072a5 */ /* 0x000fe4000f8e00ff */
[----:B------:R-:W-:-:S02]  /*2aa0*/  UISETP.GE.OR UP0, UPT, UR7, UR12, UP0 ;  /* 0x0000000c0700728c */ /* 0x000fc40008706670 */
[----:B------:R-:W-:Y:S02]  /*2ab0*/  UIMAD.WIDE.U32 UR12, UR7, UR10, URZ ;  /* 0x0000000a070c72a5 */ /* 0x000fe4000f8e00ff */
[----:B------:R-:W-:Y:S01]  /*2ac0*/  UIADD3 UR15, UPT, UPT, -UR4, URZ, URZ ;  /* 0x000000ff040f7290 */ /* 0x000fe2000fffe1ff */
[----:B------:R-:W-:Y:S01]  /*2ad0*/  UMOV UR10, UR17 ;  /* 0x00000011000a7c82 */ /* 0x000fe20008000000 */
[----:B------:R-:W-:Y:S02]  /*2ae0*/  UIADD3 UR12, UPT, UPT, -UR7, URZ, URZ ;  /* 0x000000ff070c7290 */ /* 0x000fe4000fffe1ff */
        /* <DEDUP_REMOVED lines=15> */
.L_x_41:
[----:B------:R-:W2:Y:S02]  /*2be0*/  LDCU UR4, c[0x0][0xb30] ;  /* 0x00016600ff0477ac */ /* 0x000ea40008000800 */
[----:B--2---:R-:W-:-:S09]  /*2bf0*/  UISETP.NE.AND UP0, UPT, UR4, 0x1, UPT ;  /* 0x000000010400788c */ /* 0x004fd2000bf05270 */
[----:B------:R-:W-:Y:S05]  /*2c00*/  BRA.U UP0, `(.L_x_42) ;  /* 0x0000000100447547 */ /* 0x000fea000b800000 */
[----:B------:R-:W2:Y:S01]  /*2c10*/  LDCU.128 UR12, c[0x0][0xb10] ;  /* 0x00016200ff0c77ac */ /* 0x000ea20008000c00 */
[----:B------:R-:W3:Y:S01]  /*2c20*/  LDCU UR16, c[0x0][0xb0c] ;  /* 0x00016180ff1077ac */ /* 0x000ee20008000800 */
[----:B------:R-:W4:Y:S01]  /*2c30*/  LDCU UR17, c[0x0][0xb20] ;  /* 0x00016400ff1177ac */ /* 0x000f220008000800 */
[----:B--2---:R-:W-:Y:S02]  /*2c40*/  UIMAD.WIDE.U32 UR10, UR37, UR12, URZ ;  /* 0x0000000c250a72a5 */ /* 0x004fe4000f8e00ff */
[----:B------:R-:W-:Y:S02]  /*2c50*/  UIMAD.WIDE.U32 UR8, UR29, UR15, URZ ;  /* 0x0000000f1d0872a5 */ /* 0x000fe4000f8e00ff */
[----:B---3--:R-:W-:Y:S02]  /*2c60*/  UISETP.NE.AND UP2, UPT, UR16, 0x1, UPT ;  /* 0x000000011000788c */ /* 0x008fe4000bf45270 */
[----:B------:R-:W-:Y:S01]  /*2c70*/  UISETP.NE.AND UP0, UPT, UR14, 0x1, UPT ;  /* 0x000000010e00788c */ /* 0x000fe2000bf05270 */
[----:B------:R-:W-:-:S02]  /*2c80*/  UMOV UR7, UR11 ;  /* 0x0000000b00077c82 */ /* 0x000fc40008000000 */
[----:B------:R-:W-:Y:S01]  /*2c90*/  UMOV UR4, UR9 ;  /* 0x0000000900047c82 */ /* 0x000fe20008000000 */
[----:B------:R-:W-:Y:S02]  /*2ca0*/  USHF.R.U32.HI UR7, URZ, UR13, UR7 ;  /* 0x0000000dff077299 */ /* 0x000fe40008011607 */
[----:B----4-:R-:W-:Y:S02]  /*2cb0*/  USHF.R.U32.HI UR4, URZ, UR17, UR4 ;  /* 0x00000011ff047299 */ /* 0x010fe40008011604 */
[----:B------:R-:W-:Y:S02]  /*2cc0*/  USEL UR7, UR37, UR7, !UP2 ;  /* 0x0000000725077287 */ /* 0x000fe4000d000000 */
[----:B------:R-:W-:-:S04]  /*2cd0*/  USEL UR4, UR29, UR4, !UP0 ;  /* 0x000000041d047287 */ /* 0x000fc8000c000000 */
[----:B------:R-:W-:Y:S02]  /*2ce0*/  UIADD3 UR8, UPT, UPT, UR7, -UR4, URZ ;  /* 0x8000000407087290 */ /* 0x000fe4000fffe0ff */
[----:B------:R-:W-:Y:S02]  /*2cf0*/  UIADD3 UR4, UPT, UPT, -UR7, UR4, URZ ;  /* 0x0000000407047290 */ /* 0x000fe4000fffe1ff */
[----:B------:R-:W-:Y:S02]  /*2d00*/  UIMAD UR29, UR8, UR14, UR29 ;  /* 0x0000000e081d72a4 */ /* 0x000fe4000f8e021d */
[----:B------:R-:W-:-:S12]  /*2d10*/  UIMAD UR37, UR4, UR16, UR37 ;  /* 0x00000010042572a4 */ /* 0x000fd8000f8e0225 */
.L_x_42:
[----:B------:R-:W-:Y:S01]  /*2d20*/  VIADD R11, R11, 0x1 ;  /* 0x000000010b0b7836 */ /* 0x000fe20000000000 */
[----:B------:R-:W-:Y:S01]  /*2d30*/  PLOP3.LUT P1, PT, PT, PT, PT, 0x80, 0x8 ;  /* 0x000000000008781c */ /* 0x000fe20003f2f070 */
[----:B------:R-:W-:Y:S02]  /*2d40*/  UIADD3 UR45, UPT, UPT, UR37, UR57, URZ ;  /* 0x00000039252d7290 */ /* 0x000fe4000fffe0ff */
[----:B------:R-:W-:Y:S01]  /*2d50*/  UIADD3 UR46, UPT, UPT, UR29, UR60, URZ ;  /* 0x0000003c1d2e7290 */ /* 0x000fe2000fffe0ff */
[----:B------:R-:W-:-:S04]  /*2d60*/  ISETP.NE.AND P0, PT, R11, 0x2, PT ;  /* 0x000000020b00780c */ /* 0x000fc80003f05270 */
[----:B-1----:R-:W-:Y:S02]  /*2d70*/  SEL R0, RZ, 0x1, P0 ;  /* 0x00000001ff007807 */ /* 0x002fe40000000000 */
[----:B------:R-:W-:Y:S02]  /*2d80*/  SEL R11, R11, RZ, P0 ;  /* 0x000000ff0b0b7207 */ /* 0x000fe40000000000 */
[----:B------:R-:W-:Y:S01]  /*2d90*/  LOP3.LUT R10, R10, R0, RZ, 0x3c, !PT ;  /* 0x000000000a0a7212 */ /* 0x000fe200078e3cff */
[----:B------:R-:W-:Y:S06]  /*2da0*/  BRA.U UP1, `(.L_x_43) ;  /* 0xfffffff1012c7547 */ /* 0x000fec000b83ffff */
[----:B------:R-:W-:Y:S01]  /*2db0*/  UIADD3 UR7, UPT, UPT, UR6, 0x148, URZ ;  /* 0x0000014806077890 */ /* 0x000fe2000fffe0ff */
[----:B------:R-:W-:-:S03]  /*2dc0*/  SHF.L.U32 R2, R12, 0x1f, RZ ;  /* 0x0000001f0c027819 */ /* 0x000fc600000006ff */
[----:B------:R-:W-:-:S09]  /*2dd0*/  ULEA UR4, UR5, UR7, 0x3 ;  /* 0x0000000705047291 */ /* 0x000fd2000f8e18ff */
[----:B------:R-:W1:Y:S02]  /*2de0*/  SYNCS.PHASECHK.TRANS64.TRYWAIT P0, [UR4], R2 ;  /* 0x00000002ff0075a7 */ /* 0x000e640008001104 */
[----:B-1----:R-:W-:Y:S05]  /*2df0*/  @!P0 BRA `(.L_x_44) ;  /* 0x0000006000f08947 */ /* 0x002fea0003800000 */
.L_x_156:
[----:B------:R-:W-:-:S04]  /*2e00*/  UIADD3 UR4, UPT, UPT, UR5, 0x1, URZ ;  /* 0x0000000105047890 */ /* 0x000fc8000fffe0ff */
[----:B------:R-:W-:-:S04]  /*2e10*/  UISETP.NE.AND UP0, UPT, UR4, 0x29, UPT ;  /* 0x000000290400788c */ /* 0x000fc8000bf05270 */
[----:B------:R-:W-:Y:S02]  /*2e20*/  USEL UR6, URZ, 0x1, UP0 ;  /* 0x00000001ff067887 */ /* 0x000fe40008000000 */
[----:B------:R-:W-:-:S04]  /*2e30*/  USEL UR4, UR4, URZ, UP0 ;  /* 0x000000ff04047287 */ /* 0x000fc80008000000 */
[----:B------:R-:W-:Y:S01]  /*2e40*/  ULEA UR5, UR4, UR7, 0x3 ;  /* 0x0000000704057291 */ /* 0x000fe2000f8e18ff */
[----:B-1----:R-:W-:-:S04]  /*2e50*/  LOP3.LUT R2, R12, UR6, RZ, 0x3c, !PT ;  /* 0x000000060c027c12 */ /* 0x002fc8000f8e3cff */
[----:B------:R-:W-:-:S04]  /*2e60*/  SHF.L.U32 R3, R2, 0x1f, RZ ;  /* 0x0000001f02037819 */ /* 0x000fc800000006ff */
[----:B------:R-:W1:Y:S02]  /*2e70*/  SYNCS.PHASECHK.TRANS64.TRYWAIT P0, [UR5], R3 ;  /* 0x00000003ff0075a7 */ /* 0x000e640008001105 */
[----:B-1----:R-:W-:Y:S05]  /*2e80*/  @!P0 BRA `(.L_x_45) ;  /* 0x0000006000e48947 */ /* 0x002fea0003800000 */
.L_x_158:
[----:B------:R-:W-:-:S04]  /*2e90*/  UIADD3 UR4, UPT, UPT, UR4, 0x1, URZ ;  /* 0x0000000104047890 */ /* 0x000fc8000fffe0ff */
[----:B------:R-:W-:-:S04]  /*2ea0*/  UISETP.NE.AND UP0, UPT, UR4, 0x29, UPT ;  /* 0x000000290400788c */ /* 0x000fc8000bf05270 */
[----:B------:R-:W-:Y:S02]  /*2eb0*/  USEL UR6, URZ, 0x1, UP0 ;  /* 0x00000001ff067887 */ /* 0x000fe40008000000 */
[----:B------:R-:W-:-:S04]  /*2ec0*/  USEL UR4, UR4, URZ, UP0 ;  /* 0x000000ff04047287 */ /* 0x000fc80008000000 */
[----:B------:R-:W-:Y:S01]  /*2ed0*/  ULEA UR5, UR4, UR7, 0x3 ;  /* 0x0000000704057291 */ /* 0x000fe2000f8e18ff */
[----:B------:R-:W-:-:S04]  /*2ee0*/  LOP3.LUT R2, R2, UR6, RZ, 0x3c, !PT ;  /* 0x0000000602027c12 */ /* 0x000fc8000f8e3cff */
[----:B-1----:R-:W-:-:S04]  /*2ef0*/  SHF.L.U32 R3, R2, 0x1f, RZ ;  /* 0x0000001f02037819 */ /* 0x002fc800000006ff */
[----:B------:R-:W1:Y:S02]  /*2f00*/  SYNCS.PHASECHK.TRANS64.TRYWAIT P0, [UR5], R3 ;  /* 0x00000003ff0075a7 */ /* 0x000e640008001105 */
[----:B-1----:R-:W-:Y:S05]  /*2f10*/  @!P0 BRA `(.L_x_46) ;  /* 0x0000006000d88947 */ /* 0x002fea0003800000 */
.L_x_160:
        /* <DEDUP_REMOVED lines=9> */
.L_x_162:
        /* <DEDUP_REMOVED lines=9> */
.L_x_164:
        /* <DEDUP_REMOVED lines=9> */
.L_x_166:
        /* <DEDUP_REMOVED lines=9> */
.L_x_168:
        /* <DEDUP_REMOVED lines=9> */
.L_x_170:
        /* <DEDUP_REMOVED lines=9> */
.L_x_172:
        /* <DEDUP_REMOVED lines=9> */
.L_x_174:
        /* <DEDUP_REMOVED lines=9> */
.L_x_176:
        /* <DEDUP_REMOVED lines=9> */
.L_x_178:
        /* <DEDUP_REMOVED lines=9> */
.L_x_180:
        /* <DEDUP_REMOVED lines=9> */
.L_x_182:
        /* <DEDUP_REMOVED lines=9> */
.L_x_184:
        /* <DEDUP_REMOVED lines=9> */
.L_x_186:
        /* <DEDUP_REMOVED lines=9> */
.L_x_188:
        /* <DEDUP_REMOVED lines=9> */
.L_x_190:
        /* <DEDUP_REMOVED lines=9> */
.L_x_192:
        /* <DEDUP_REMOVED lines=9> */
.L_x_194:
        /* <DEDUP_REMOVED lines=9> */
.L_x_196:
        /* <DEDUP_REMOVED lines=9> */
.L_x_198:
        /* <DEDUP_REMOVED lines=9> */
.L_x_200:
        /* <DEDUP_REMOVED lines=9> */
.L_x_202:
        /* <DEDUP_REMOVED lines=9> */
.L_x_204:
        /* <DEDUP_REMOVED lines=9> */
.L_x_206:
        /* <DEDUP_REMOVED lines=9> */
.L_x_208:
        /* <DEDUP_REMOVED lines=9> */
.L_x_210:
        /* <DEDUP_REMOVED lines=9> */
.L_x_212:
        /* <DEDUP_REMOVED lines=9> */
.L_x_214:
        /* <DEDUP_REMOVED lines=9> */
.L_x_216:
        /* <DEDUP_REMOVED lines=9> */
.L_x_218:
        /* <DEDUP_REMOVED lines=9> */
.L_x_220:
        /* <DEDUP_REMOVED lines=9> */
.L_x_222:
        /* <DEDUP_REMOVED lines=9> */
.L_x_224:
        /* <DEDUP_REMOVED lines=9> */
.L_x_226:
        /* <DEDUP_REMOVED lines=9> */
.L_x_228:
        /* <DEDUP_REMOVED lines=9> */
.L_x_230:
        /* <DEDUP_REMOVED lines=9> */
.L_x_232:
        /* <DEDUP_REMOVED lines=9> */
.L_x_234:
[----:B------:R-:W-:-:S04]  /*43f0*/  UIADD3 UR4, UPT, UPT, UR4, 0x1, URZ ;  /* 0x0000000104047890 */ /* 0x000fc8000fffe0ff */
[----:B------:R-:W-:-:S04]  /*4400*/  UISETP.NE.AND UP0, UPT, UR4, 0x29, UPT ;  /* 0x000000290400788c */ /* 0x000fc8000bf05270 */
[----:B------:R-:W-:Y:S02]  /*4410*/  USEL UR5, URZ, 0x1, UP0 ;  /* 0x00000001ff057887 */ /* 0x000fe40008000000 */
[----:B------:R-:W-:-:S04]  /*4420*/  USEL UR4, UR4, URZ, UP0 ;  /* 0x000000ff04047287 */ /* 0x000fc80008000000 */
[----:B------:R-:W-:Y:S01]  /*4430*/  ULEA UR4, UR4, UR7, 0x3 ;  /* 0x0000000704047291 */ /* 0x000fe2000f8e18ff */
[----:B------:R-:W-:-:S04]  /*4440*/  LOP3.LUT R2, R2, UR5, RZ, 0x3c, !PT ;  /* 0x0000000502027c12 */ /* 0x000fc8000f8e3cff */
[----:B------:R-:W-:Y:S01]  /*4450*/  SHF.L.U32 R2, R2, 0x1f, RZ ;  /* 0x0000001f02027819 */ /* 0x000fe200000006ff */
[----:B-1----:R-:W-:-:S07]  /*4460*/  IMAD.U32 R0, RZ, RZ, UR4 ;  /* 0x00000004ff007e24 */ /* 0x002fce000f8e00ff */
.L_x_84:
[----:B-1----:R1:W2:Y:S02]  /*4470*/  SYNCS.PHASECHK.TRANS64.TRYWAIT P0, [R0+URZ], R2 ;  /* 0x00000002000075a7 */ /* 0x0022a400080011ff */
[----:B--2---:R-:W-:Y:S05]  /*4480*/  @!P0 NANOSLEEP.SYNCS 0x989680 ;  /* 0x009896800000895d */ /* 0x004fea0003900000 */
[----:B------:R-:W2:Y:S02]  /*4490*/  @!P0 SYNCS.PHASECHK.TRANS64 P0, [R0+URZ], R2 ;  /* 0x00000002000085a7 */ /* 0x000ea400080010ff */
[----:B--2---:R-:W-:Y:S05]  /*44a0*/  @P0 EXIT ;  /* 0x000000000000094d */ /* 0x004fea0003800000 */
[----:B------:R-:W-:Y:S05]  /*44b0*/  BRA `(.L_x_84) ;  /* 0xfffffffc00ec7947 */ /* 0x000fea000383ffff */
.L_x_23:
[----:B------:R-:W-:-:S04]  /*44c0*/  UISETP.NE.AND UP0, UPT, UR55, URZ, UPT ;  /* 0x000000ff3700728c */ /* 0x000fc8000bf05270 */
[----:B------:R-:W-:-:S09]  /*44d0*/  UISETP.NE.OR UP0, UPT, UR20, 0x1, UP0 ;  /* 0x000000011400788c */ /* 0x000fd20008705670 */
[----:B------:R-:W-:Y:S05]  /*44e0*/  BRA.U UP0, `(.L_x_85) ;  /* 0x0000000500487547 */ /* 0x000fea000b800000 */
[----:B------:R-:W-:Y:S01]  /*44f0*/  ISETP.GE.U32.AND P2, PT, R0, 0x8, PT ;  /* 0x000000080000780c */ /* 0x000fe20003f46070 */
[----:B------:R-:W-:Y:S01]  /*4500*/  IMAD.MOV.U32 R12, RZ, RZ, 0x1 ;  /* 0x00000001ff0c7424 */ /* 0x000fe200078e00ff */
[----:B------:R-:W-:Y:S02]  /*4510*/  CS2R R10, SRZ ;  /* 0x00000000000a7805 */ /* 0x000fe4000001ff00 */
[----:B------:R-:W-:Y:S01]  /*4520*/  CS2R R8, SRZ ;  /* 0x0000000000087805 */ /* 0x000fe2000001ff00 */
[----:B------:R-:W-:Y:S01]  /*4530*/  UMOV UR6, 0x400 ;  /* 0x0000040000067882 */ /* 0x000fe20000000000 */
[----:B------:R-:W-:Y:S01]  /*4540*/  UMOV UR5, URZ ;  /* 0x000000ff00057c82 */ /* 0x000fe20008000000 */
[----:B------:R-:W-:-:S12]  /*4550*/  ULEA UR6, UR55, UR6, 0x18 ;  /* 0x0000000637067291 */ /* 0x000fd8000f8ec0ff */
.L_x_89:
[----:B------:R-:W-:Y:S02]  /*4560*/  LEA R2, R8, UR6, 0x3 ;  /* 0x0000000608027c11 */ /* 0x000fe4000f8e18ff */
[----:B------:R-:W-:-:S03]  /*4570*/  SHF.L.U32 R4, R9, 0x1f, RZ ;  /* 0x0000001f09047819 */ /* 0x000fc600000006ff */
[----:B------:R-:W-:Y:S01]  /*4580*/  VIADD R5, R2, 0x320 ;  /* 0x0000032002057836 */ /* 0x000fe20000000000 */
[----:B------:R-:W2:Y:S02]  /*4590*/  SYNCS.PHASECHK.TRANS64.TRYWAIT P0, [R2+URZ+0x310], R4 ;  /* 0x00031004020075a7 */ /* 0x000ea400080011ff */
[----:B--2---:R-:W-:Y:S05]  /*45a0*/  @!P0 BRA `(.L_x_86) ;  /* 0x0000005800c48947 */ /* 0x004fea0003800000 */
.L_x_235:
[----:B------:R-:W-:Y:S01]  /*45b0*/  ULEA UR4, UR5, UR6, 0x3 ;  /* 0x0000000605047291 */ /* 0x000fe2000f8e18ff */
[----:B--2---:R-:W-:Y:S01]  /*45c0*/  PRMT R2, RZ, 0x654, R5 ;  /* 0x00000654ff027816 */ /* 0x004fe20000000005 */
[----:B------:R-:W-:Y:S01]  /*45d0*/  @!P2 IMAD.MOV.U32 R4, RZ, RZ, 0x10 ;  /* 0x00000010ff04a424 */ /* 0x000fe200078e00ff */
[----:B------:R-:W-:Y:S01]  /*45e0*/  SHF.L.U32 R5, R12, 0x1f, RZ ;  /* 0x0000001f0c057819 */ /* 0x000fe200000006ff */
[----:B------:R-:W-:Y:S01]  /*45f0*/  UIADD3 UR7, UPT, UPT, UR4, 0x2b0, URZ ;  /* 0x000002b004077890 */ /* 0x000fe2000fffe0ff */
[----:B------:R2:W-:Y:S05]  /*4600*/  SYNCS.ARRIVE.TRANS64.RED.A1T0 RZ, [R2+URZ], RZ ;  /* 0x000000ff02ff79a7 */ /* 0x0005ea00081004ff */
[----:B------:R-:W-:Y:S01]  /*4610*/  IMAD.U32 R6, RZ, RZ, UR7 ;  /* 0x00000007ff067e24 */ /* 0x000fe2000f8e00ff */
[----:B------:R-:W3:Y:S04]  /*4620*/  SYNCS.PHASECHK.TRANS64.TRYWAIT P0, [UR4+0x2c0], R5 ;  /* 0x0002c005ff0075a7 */ /* 0x000ee80008001104 */
[----:B------:R-:W-:Y:S01]  /*4630*/  PRMT R6, R0, 0x654, R6 ;  /* 0x0000065400067816 */ /* 0x000fe20000000006 */
[----:B--23--:R-:W-:Y:S06]  /*4640*/  @!P0 BRA `(.L_x_87) ;  /* 0x0000005800b08947 */ /* 0x00cfec0003800000 */
.L_x_237:
[----:B------:R-:W-:Y:S01]  /*4650*/  ULEA UR8, UR5, UR6, 0x4 ;  /* 0x0000000605087291 */ /* 0x000fe2000f8e20ff */
[----:B------:R-:W-:Y:S01]  /*4660*/  SEL R3, R6, R3, !P2 ;  /* 0x0000000306037207 */ /* 0x000fe20005000000 */
[----:B------:R-:W-:Y:S01]  /*4670*/  UIADD3 UR9, UPT, UPT, UR4, 0x2b0, URZ ;  /* 0x000002b004097890 */ /* 0x000fe2000fffe0ff */
[----:B--2---:R-:W-:Y:S01]  /*4680*/  LEA R2, R11, UR6, 0x3 ;  /* 0x000000060b027c11 */ /* 0x004fe2000f8e18ff */
[----:B------:R-:W-:Y:S01]  /*4690*/  UIADD3 UR8, UPT, UPT, UR8, 0x340, URZ ;  /* 0x0000034008087890 */ /* 0x000fe2000fffe0ff */
[----:B------:R2:W-:Y:S01]  /*46a0*/  @!P2 SYNCS.ARRIVE.TRANS64.RED RZ, [R3+URZ], R4 ;  /* 0x0000000403ffa9a7 */ /* 0x0005e200080004ff */
[----:B------:R-:W-:Y:S01]  /*46b0*/  UIADD3 UR4, UPT, UPT, UR5, 0x1, URZ ;  /* 0x0000000105047890 */ /* 0x000fe2000fffe0ff */
[----:B------:R-:W-:-:S03]  /*46c0*/  VIADD R8, R8, 0x1 ;  /* 0x0000000108087836 */ /* 0x000fc60000000000 */
[----:B------:R-:W-:Y:S02]  /*46d0*/  UISETP.NE.AND UP0, UPT, UR4, 0x2, UPT ;  /* 0x000000020400788c */ /* 0x000fe4000bf05270 */
[----:B------:R-:W-:Y:S01]  /*46e0*/  ISETP.NE.AND P0, PT, R8, 0x2, PT ;  /* 0x000000020800780c */ /* 0x000fe20003f05270 */
[----:B------:R-:W-:Y:S06]  /*46f0*/  UGETNEXTWORKID.BROADCAST [UR8], [UR9] ;  /* 0x00000000080073ca */ /* 0x000fec0008000100 */
[----:B------:R-:W-:Y:S02]  /*4700*/  USEL UR7, URZ, 0x1, UP0 ;  /* 0x00000001ff077887 */ /* 0x000fe40008000000 */
[----:B------:R-:W-:-:S04]  /*4710*/  USEL UR5, UR4, URZ, UP0 ;  /* 0x000000ff04057287 */ /* 0x000fc80008000000 */
[----:B------:R-:W-:Y:S02]  /*4720*/  LOP3.LUT R12, R12, UR7, RZ, 0x3c, !PT ;  /* 0x000000070c0c7c12 */ /* 0x000fe4000f8e3cff */
[----:B--2---:R-:W-:-:S04]  /*4730*/  SHF.L.U32 R4, R10, 0x1f, RZ ;  /* 0x0000001f0a047819 */ /* 0x004fc800000006ff */
[----:B------:R-:W2:Y:S02]  /*4740*/  SYNCS.PHASECHK.TRANS64.TRYWAIT P1, [R2+URZ+0x2b0], R4 ;  /* 0x0002b004020075a7 */ /* 0x000ea400080211ff */
[----:B--2---:R-:W-:Y:S05]  /*4750*/  @!P1 BRA `(.L_x_88) ;  /* 0x0000005800849947 */ /* 0x004fea0003800000 */
.L_x_238:
[C---:B--2---:R-:W-:Y:S01]  /*4760*/  LEA R4, R11.reuse, UR6, 0x4 ;  /* 0x000000060b047c11 */ /* 0x044fe2000f8e20ff */
[----:B------:R-:W-:Y:S01]  /*4770*/  VIADD R2, R2, 0x2c0 ;  /* 0x000002c002027836 */ /* 0x000fe20000000000 */
[----:B------:R-:W-:Y:S01]  /*4780*/  SEL R8, R8, RZ, P0 ;  /* 0x000000ff08087207 */ /* 0x000fe20000000000 */
[----:B------:R-:W-:-:S03]  /*4790*/  VIADD R11, R11, 0x1 ;  /* 0x000000010b0b7836 */ /* 0x000fc60000000000 */
[----:B------:R-:W2:Y:S01]  /*47a0*/  LDS.128 R4, [R4+0x340] ;  /* 0x0003400004047984 */ /* 0x000ea20000000c00 */
[----:B------:R-:W-:Y:S02]  /*47b0*/  PRMT R2, RZ, 0x654, R2 ;  /* 0x00000654ff027816 */ /* 0x000fe40000000002 */
[C---:B------:R-:W-:Y:S01]  /*47c0*/  ISETP.NE.AND P1, PT, R11.reuse, 0x2, PT ;  /* 0x000000020b00780c */ /* 0x040fe20003f25270 */
[----:B------:R-:W-:Y:S01]  /*47d0*/  @!PT LDS RZ, [RZ] ;  /* 0x00000000fffff984 */ /* 0x000fe20000000800 */
[----:B------:R-:W-:Y:S01]  /*47e0*/  @!PT LDS RZ, [RZ] ;  /* 0x00000000fffff984 */ /* 0x000fe20000000800 */
[----:B------:R-:W-:Y:S01]  /*47f0*/  @!PT LDS RZ, [RZ] ;  /* 0x00000000fffff984 */ /* 0x000fe20000000800 */
[----:B------:R-:W-:Y:S01]  /*4800*/  @!PT LDS RZ, [RZ] ;  /* 0x00000000fffff984 */ /* 0x000fe20000000800 */
[----:B------:R3:W-:Y:S06]  /*4810*/  MEMBAR.ALL.CTA ;  /* 0x0000000000007992 */ /* 0x0007ec0000008000 */
[----:B---3--:R-:W3:Y:S01]  /*4820*/  FENCE.VIEW.ASYNC.S ;  /* 0x00000000000073c6 */ /* 0x008ee20000000000 */
[----:B------:R-:W-:Y:S01]  /*4830*/  SEL R11, R11, RZ, P1 ;  /* 0x000000ff0b0b7207 */ /* 0x000fe20000800000 */
[----:B---3--:R3:W-:Y:S01]  /*4840*/  SYNCS.ARRIVE.TRANS64.RED.A1T0 RZ, [R2+URZ], RZ ;  /* 0x000000ff02ff79a7 */ /* 0x0087e200081004ff */
[----:B--2---:R-:W-:-:S02]  /*4850*/  LOP3.LUT P3, RZ, R6, 0x1, RZ, 0xc0, !PT ;  /* 0x0000000106ff7812 */ /* 0x004fc4000786c0ff */
[----:B------:R-:W-:-:S04]  /*4860*/  SEL R4, RZ, 0x1, P1 ;  /* 0x00000001ff047807 */ /* 0x000fc80000800000 */
[----:B------:R-:W-:Y:S02]  /*4870*/  LOP3.LUT R10, R10, R4, RZ, 0x3c, !PT ;  /* 0x000000040a0a7212 */ /* 0x000fe400078e3cff */
[----:B---3--:R-:W-:-:S04]  /*4880*/  SEL R2, RZ, 0x1, P0 ;  /* 0x00000001ff027807 */ /* 0x008fc80000000000 */
[----:B------:R-:W-:Y:S01]  /*4890*/  LOP3.LUT R9, R9, R2, RZ, 0x3c, !PT ;  /* 0x0000000209097212 */ /* 0x000fe200078e3cff */
[----:B------:R-:W-:Y:S06]  /*48a0*/  @P3 BRA `(.L_x_89) ;  /* 0xfffffffc002c3947 */ /* 0x000fec000383ffff */
[----:B------:R-:W-:Y:S01]  /*48b0*/  ULEA UR4, UR5, UR6, 0x3 ;  /* 0x0000000605047291 */ /* 0x000fe2000f8e18ff */
[----:B------:R-:W-:-:S08]  /*48c0*/  SHF.L.U32 R2, R12, 0x1f, RZ ;  /* 0x0000001f0c027819 */ /* 0x000fd000000006ff */
[----:B------:R-:W2:Y:S02]  /*48d0*/  SYNCS.PHASECHK.TRANS64 P0, [UR4+0x2c0], R2 ;  /* 0x0002c002ff0075a7 */ /* 0x000ea40008001004 */
[----:B--2---:R-:W-:Y:S05]  /*48e0*/  @P0 BRA `(.L_x_90) ;  /* 0x0000000000080947 */ /* 0x004fea0003800000 */
[----:B------:R-:W2:Y:S02]  /*48f0*/  SYNCS.PHASECHK.TRANS64.TRYWAIT P0, [UR4+0x2c0], R2 ;  /* 0x0002c002ff0075a7 */ /* 0x000ea40008001104 */
[----:B--2---:R-:W-:Y:S05]  /*4900*/  @!P0 BRA `(.L_x_91) ;  /* 0x00000058002c8947 */ /* 0x004fea0003800000 */
.L_x_90:
[----:B------:R-:W-:-:S04]  /*4910*/  UIADD3 UR7, UPT, UPT, UR5, 0x1, URZ ;  /* 0x0000000105077890 */ /* 0x000fc8000fffe0ff */
[----:B------:R-:W-:-:S04]  /*4920*/  UISETP.NE.AND UP0, UPT, UR7, 0x2, UPT ;  /* 0x000000020700788c */ /* 0x000fc8000bf05270 */
[----:B------:R-:W-:Y:S02]  /*4930*/  USEL UR8, URZ, 0x1, UP0 ;  /* 0x00000001ff087887 */ /* 0x000fe40008000000 */
[----:B------:R-:W-:-:S04]  /*4940*/  USEL UR7, UR7, URZ, UP0 ;  /* 0x000000ff07077287 */ /* 0x000fc80008000000 */
[----:B------:R-:W-:Y:S01]  /*4950*/  ULEA UR7, UR7, UR6, 0x3 ;  /* 0x0000000607077291 */ /* 0x000fe2000f8e18ff */
[----:B--2---:R-:W-:-:S04]  /*4960*/  LOP3.LUT R2, R12, UR8, RZ, 0x3c, !PT ;  /* 0x000000080c027c12 */ /* 0x004fc8000f8e3cff */
[----:B------:R-:W-:-:S04]  /*4970*/  SHF.L.U32 R0, R2, 0x1f, RZ ;  /* 0x0000001f02007819 */ /* 0x000fc800000006ff */
[----:B------:R-:W2:Y:S02]  /*4980*/  SYNCS.PHASECHK.TRANS64 P0, [UR7+0x2c0], R0 ;  /* 0x0002c000ff0075a7 */ /* 0x000ea40008001007 */
[----:B-12---:R-:W-:Y:S05]  /*4990*/  @P0 EXIT ;  /* 0x000000000000094d */ /* 0x006fea0003800000 */
[----:B------:R-:W-:Y:S02]  /*49a0*/  SHF.L.U32 R2, R2, 0x1f, RZ ;  /* 0x0000001f02027819 */ /* 0x000fe400000006ff */
[----:B------:R-:W-:-:S07]  /*49b0*/  MOV R0, UR7 ;  /* 0x0000000700007c02 */ /* 0x000fce0008000f00 */
.L_x_92:
[----:B-1----:R1:W2:Y:S02]  /*49c0*/  SYNCS.PHASECHK.TRANS64.TRYWAIT P0, [R0+URZ+0x2c0], R2 ;  /* 0x0002c002000075a7 */ /* 0x0022a400080011ff */
[----:B--2---:R-:W-:Y:S05]  /*49d0*/  @!P0 NANOSLEEP.SYNCS 0x989680 ;  /* 0x009896800000895d */ /* 0x004fea0003900000 */
[----:B------:R-:W2:Y:S02]  /*49e0*/  @!P0 SYNCS.PHASECHK.TRANS64 P0, [R0+URZ+0x2c0], R2 ;  /* 0x0002c002000085a7 */ /* 0x000ea400080010ff */
[----:B--2---:R-:W-:Y:S05]  /*49f0*/  @P0 EXIT ;  /* 0x000000000000094d */ /* 0x004fea0003800000 */
[----:B------:R-:W-:Y:S05]  /*4a00*/  BRA `(.L_x_92) ;  /* 0xfffffffc00ec7947 */ /* 0x000fea000383ffff */
.L_x_85:
[----:B------:R-:W-:Y:S05]  /*4a10*/  BRA.U UP5, `(.L_x_93) ;  /* 0x0000001105847547 */ /* 0x000fea000b800000 */
[----:B------:R-:W-:Y:S01]  /*4a20*/  UMOV UR4, 0x40 ;  /* 0x0000004000047882 */ /* 0x000fe20000000000 */
[----:B------:R-:W-:Y:S01]  /*4a30*/  NOP ;  /* 0x0000000000007918 */ /* 0x000fe20000000000 */
[----:B------:R-:W-:Y:S01]  /*4a40*/  ULEA UR5, UR55, UR4, 0x18 ;  /* 0x0000000437057291 */ /* 0x000fe2000f8ec0ff */
[----:B------:R-:W-:Y:S02]  /*4a50*/  UMOV UR6, 0x400 ;  /* 0x0000040000067882 */ /* 0x000fe40000000000 */
[----:B------:R-:W-:-:S06]  /*4a60*/  ULEA UR6, UR55, UR6, 0x18 ;  /* 0x0000000637067291 */ /* 0x000fcc000f8ec0ff */
[----:B------:R-:W2:Y:S02]  /*4a70*/  LDS.U8 R0, [UR5+0x1c] ;  /* 0x00001c05ff007984 */ /* 0x000ea40008000000 */
[----:B--2---:R-:W-:-:S13]  /*4a80*/  ISETP.NE.AND P0, PT, R0, RZ, PT ;  /* 0x000000ff0000720c */ /* 0x004fda0003f05270 */
[----:B------:R-:W-:Y:S05]  /*4a90*/  @P0 BRA `(.L_x_94) ;  /* 0x0000000400080947 */ /* 0x000fea0003800000 */
[----:B------:R-:W-:Y:S02]  /*4aa0*/  UISETP.NE.U32.AND UP1, UPT, UR27, 0x1, UPT ;  /* 0x000000011b00788c */ /* 0x000fe4000bf25070 */
[----:B------:R-:W-:-:S07]  /*4ab0*/  UIADD3 UR7, UPT, UPT, UR5, 0x8, URZ ;  /* 0x0000000805077890 */ /* 0x000fce000fffe0ff */
[----:B------:R-:W-:Y:S05]  /*4ac0*/  BRA.U !UP1, `(.L_x_95) ;  /* 0x00000001099c7547 */ /* 0x000fea000b800000 */
[----:B------:R-:W-:Y:S01]  /*4ad0*/  ELECT P0, URZ, PT ;  /* 0x0000000000ff782f */ /* 0x000fe20003800000 */
[----:B------:R-:W-:-:S12]  /*4ae0*/  BSSY B0, `(.L_x_95) ;  /* 0x0000025000007945 */ /* 0x000fd80003800000 */
[----:B------:R-:W-:Y:S05]  /*4af0*/  @!P0 BRA `(.L_x_96) ;  /* 0x00000000008c8947 */ /* 0x000fea0003800000 */
[----:B------:R-:W-:-:S05]  /*4b00*/  UMOV UR4, 0x10 ;  /* 0x0000001000047882 */ /* 0x000fca0000000000 */
[----:B------:R-:W-:Y:S04]  /*4b10*/  DEPBAR.LE SB2, 0x36 ;  /* 0x0000ad800000791a */ /* 0x000fe80000000000 */
[----:B------:R-:W2:Y:S02]  /*4b20*/  UTCATOMSWS.2CTA.FIND_AND_SET.ALIGN UP0, UR4, UR4 ;  /* 0x00000004000475e3 */ /* 0x000ea40008200800 */
[----:B--2---:R-:W-:Y:S01]  /*4b30*/  MOV R10, UR4 ;  /* 0x00000004000a7c02 */ /* 0x004fe20008000f00 */
[----:B------:R-:W-:Y:S06]  /*4b40*/  BRA.U UP0, `(.L_x_97) ;  /* 0x0000000100187547 */ /* 0x000fec000b800000 */
.L_x_98:
[----:B------:R-:W-:Y:S05]  /*4b50*/  NANOSLEEP 0x64 ;  /* 0x000000640000795d */ /* 0x000fea0003800000 */
[----:B------:R-:W-:-:S05]  /*4b60*/  UMOV UR4, 0x10 ;  /* 0x0000001000047882 */ /* 0x000fca0000000000 */
[----:B------:R-:W-:Y:S04]  /*4b70*/  DEPBAR.LE SB2, 0x36 ;  /* 0x0000ad800000791a */ /* 0x000fe80000000000 */
[----:B------:R-:W2:Y:S02]  /*4b80*/  UTCATOMSWS.2CTA.FIND_AND_SET.ALIGN UP0, UR4, UR4 ;  /* 0x00000004000475e3 */ /* 0x000ea40008200800 */
[----:B--2---:R-:W-:Y:S01]  /*4b90*/  MOV R10, UR4 ;  /* 0x00000004000a7c02 */ /* 0x004fe20008000f00 */
[----:B------:R-:W-:Y:S05]  /*4ba0*/  BRA.U !UP0, `(.L_x_98) ;  /* 0xfffffffd08e87547 */ /* 0x000fea000b83ffff */
.L_x_97:
[----:B------:R-:W2:Y:S01]  /*4bb0*/  LDS R6, [UR5+0x10] ;  /* 0x00001005ff067984 */ /* 0x000ea20008000800 */
[----:B------:R-:W-:Y:S01]  /*4bc0*/  IMAD.U32 R0, RZ, RZ, UR6 ;  /* 0x00000006ff007e24 */ /* 0x000fe2000f8e00ff */
[----:B------:R-:W-:-:S03]  /*4bd0*/  MOV R4, UR28 ;  /* 0x0000001c00047c02 */ /* 0x000fc60008000f00 */
[----:B------:R-:W-:Y:S01]  /*4be0*/  VIADD R0, R0, 0x360 ;  /* 0x0000036000007836 */ /* 0x000fe20000000000 */
[----:B--2---:R-:W-:-:S04]  /*4bf0*/  SHF.L.U32 R6, R6, 0x1f, RZ ;  /* 0x0000001f06067819 */ /* 0x004fc800000006ff */
[----:B------:R-:W2:Y:S02]  /*4c00*/  SYNCS.PHASECHK.TRANS64.TRYWAIT P0, [UR5+0x8], R6 ;  /* 0x00000806ff0075a7 */ /* 0x000ea40008001105 */
[----:B--2---:R-:W-:Y:S05]  /*4c10*/  @P0 BRA `(.L_x_99) ;  /* 0x0000000000080947 */ /* 0x004fea0003800000 */
[----:B------:R-:W2:Y:S02]  /*4c20*/  SYNCS.PHASECHK.TRANS64.TRYWAIT P0, [UR5+0x8], R6 ;  /* 0x00000806ff0075a7 */ /* 0x000ea40008001105 */
[----:B--2---:R-:W-:Y:S05]  /*4c30*/  @!P0 BRA `(.L_x_100) ;  /* 0x0000005400788947 */ /* 0x004fea0003800000 */
.L_x_99:
[----:B------:R-:W-:Y:S01]  /*4c40*/  PRMT R4, R4, 0x654, R0 ;  /* 0x0000065404047816 */ /* 0x000fe20000000000 */
[----:B------:R-:W-:Y:S01]  /*4c50*/  HFMA2 R0, -RZ, RZ, 0, 5.9604644775390625e-08 ;  /* 0x00000001ff007431 */ /* 0x000fe200000001ff */
[----:B------:R-:W-:Y:S01]  /*4c60*/  UPRMT UR4, UR28, 0x654, UR7 ;  /* 0x000006541c047896 */ /* 0x000fe20008000007 */
[----:B------:R-:W-:Y:S02]  /*4c70*/  IMAD.MOV.U32 R8, RZ, RZ, 0xffff ;  /* 0x0000ffffff087424 */ /* 0x000fe400078e00ff */
[----:B--2---:R-:W-:Y:S02]  /*4c80*/  IMAD.MOV.U32 R6, RZ, RZ, 0x4 ;  /* 0x00000004ff067424 */ /* 0x004fe400078e00ff */
[----:B------:R-:W-:Y:S01]  /*4c90*/  IMAD.SHL.U32 R9, R10, 0x20, RZ ;  /* 0x000000200a097824 */ /* 0x000fe200078e00ff */
[----:B------:R-:W-:Y:S02]  /*4ca0*/  MOV R5, UR4 ;  /* 0x0000000400057c02 */ /* 0x000fe40008000f00 */
[-C--:B------:R-:W-:Y:S01]  /*4cb0*/  SHF.L.U32 R8, R8, R10.reuse, RZ ;  /* 0x0000000a08087219 */ /* 0x080fe200000006ff */
[----:B------:R2:W-:Y:S01]  /*4cc0*/  SYNCS.ARRIVE.TRANS64.RED RZ, [UR4], R6 ;  /* 0x00000006ffff79a7 */ /* 0x0005e20008000404 */
[----:B------:R-:W-:Y:S01]  /*4cd0*/  SHF.L.U32 R7, R0, R10, RZ ;  /* 0x0000000a00077219 */ /* 0x000fe200000006ff */
[----:B------:R2:W-:Y:S04]  /*4ce0*/  STS [UR6+0x360], R9 ;  /* 0x00036009ff007988 */ /* 0x0005e80008000806 */
[----:B------:R2:W-:Y:S04]  /*4cf0*/  STAS [R4.64], R10 ;  /* 0x0000000a04007dbd */ /* 0x0005e8000c0008ff */
[----:B------:R2:W-:Y:S04]  /*4d00*/  ATOMS.OR RZ, [UR5+0x14], R8 ;  /* 0x00001408ffff798c */ /* 0x0005e8000b000005 */
[----:B------:R2:W-:Y:S04]  /*4d10*/  ATOMS.OR RZ, [UR5+0x18], R7 ;  /* 0x00001807ffff798c */ /* 0x0005e8000b000005 */
[----:B------:R2:W-:Y:S02]  /*4d20*/  ATOMS.XOR RZ, [UR5+0x10], R0 ;  /* 0x00001000ffff798c */ /* 0x0005e4000b800005 */
.L_x_96:
[----:B-1----:R-:W-:Y:S05]  /*4d30*/  BSYNC B0 ;  /* 0x0000000000007941 */ /* 0x002fea0003800000 */
.L_x_95:
[----:B------:R-:W-:Y:S05]  /*4d40*/  BRA.U UP1, `(.L_x_101) ;  /* 0x00000001016c7547 */ /* 0x000fea000b800000 */
[----:B------:R-:W-:-:S03]  /*4d50*/  UMOV UR4, 0xffffffff ;  /* 0xffffffff00047882 */ /* 0x000fc60000000000 */
[----:B------:R-:W-:Y:S05]  /*4d60*/  BRA.DIV UR4, `(.L_x_102) ;  /* 0x0000005604447947 */ /* 0x000fea000b800000 */
[----:B------:R-:W-:-:S13]  /*4d70*/  ELECT P0, URZ, PT ;  /* 0x0000000000ff782f */ /* 0x000fda0003800000 */
.L_x_242:
[----:B------:R-:W-:Y:S05]  /*4d80*/  @!P0 BRA `(.L_x_101) ;  /* 0x00000000005c8947 */ /* 0x000fea0003800000 */
[----:B--2---:R-:W2:Y:S02]  /*4d90*/  LDS R4, [UR5+0x10] ;  /* 0x00001005ff047984 */ /* 0x004ea40008000800 */
[----:B--2---:R-:W-:-:S04]  /*4da0*/  SHF.L.U32 R4, R4, 0x1f, RZ ;  /* 0x0000001f04047819 */ /* 0x004fc800000006ff */
[----:B------:R-:W2:Y:S02]  /*4db0*/  SYNCS.PHASECHK.TRANS64.TRYWAIT P0, [UR5+0x8], R4 ;  /* 0x00000804ff0075a7 */ /* 0x000ea40008001105 */
[----:B--2---:R-:W-:Y:S05]  /*4dc0*/  @P0 BRA `(.L_x_103) ;  /* 0x0000000000080947 */ /* 0x004fea0003800000 */
[----:B------:R-:W2:Y:S02]  /*4dd0*/  SYNCS.PHASECHK.TRANS64.TRYWAIT P0, [UR5+0x8], R4 ;  /* 0x00000804ff0075a7 */ /* 0x000ea40008001105 */
[----:B--2---:R-:W-:Y:S05]  /*4de0*/  @!P0 BRA `(.L_x_104) ;  /* 0x0000005400488947 */ /* 0x004fea0003800000 */
.L_x_103:
[----:B------:R-:W3:Y:S01]  /*4df0*/  LDS R6, [UR6+0x360] ;  /* 0x00036006ff067984 */ /* 0x000ee20008000800 */
[----:B--2---:R-:W-:Y:S02]  /*4e00*/  HFMA2 R0, -RZ, RZ, 0, 5.9604644775390625e-08 ;  /* 0x00000001ff007431 */ /* 0x004fe400000001ff */
[----:B------:R-:W-:Y:S01]  /*4e10*/  IMAD.MOV.U32 R4, RZ, RZ, 0xffff ;  /* 0x0000ffffff047424 */ /* 0x000fe200078e00ff */
[----:B------:R-:W-:Y:S01]  /*4e20*/  UPRMT UR4, UR28, 0x654, UR7 ;  /* 0x000006541c047896 */ /* 0x000fe20008000007 */
[----:B---3--:R-:W-:-:S03]  /*4e30*/  IMAD.SHL.U32 R5, R6, 0x20, RZ ;  /* 0x0000002006057824 */ /* 0x008fc600078e00ff */
[-C--:B------:R-:W-:Y:S02]  /*4e40*/  SHF.L.U32 R4, R4, R6.reuse, RZ ;  /* 0x0000000604047219 */ /* 0x080fe400000006ff */
[----:B------:R-:W-:Y:S01]  /*4e50*/  SHF.L.U32 R6, R0, R6, RZ ;  /* 0x0000000600067219 */ /* 0x000fe200000006ff */
[----:B------:R3:W-:Y:S04]  /*4e60*/  STS [UR6+0x360], R5 ;  /* 0x00036005ff007988 */ /* 0x0007e80008000806 */
[----:B------:R3:W-:Y:S04]  /*4e70*/  ATOMS.OR RZ, [UR5+0x14], R4 ;  /* 0x00001404ffff798c */ /* 0x0007e8000b000005 */
[----:B------:R3:W-:Y:S01]  /*4e80*/  ATOMS.OR RZ, [UR5+0x18], R6 ;  /* 0x00001806ffff798c */ /* 0x0007e2000b000005 */
[----:B------:R-:W-:Y:S03]  /*4e90*/  SYNCS.ARRIVE.TRANS64.RED.A1T0 RZ, [UR4], RZ ;  /* 0x000000ffffff79a7 */ /* 0x000fe60008100404 */
[----:B------:R3:W-:Y:S01]  /*4ea0*/  ATOMS.XOR RZ, [UR5+0x10], R0 ;  /* 0x00001000ffff798c */ /* 0x0007e2000b800005 */
[----:B------:R-:W-:Y:S05]  /*4eb0*/  BRA `(.L_x_101) ;  /* 0x0000000000107947 */ /* 0x000fea0003800000 */
.L_x_94:
[----:B------:R-:W-:Y:S02]  /*4ec0*/  MOV R0, 0xffffffff ;  /* 0xffffffff00007802 */ /* 0x000fe40000000f00 */
[----:B------:R-:W-:-:S03]  /*4ed0*/  MOV R4, 0x4f00 ;  /* 0x00004f0000047802 */ /* 0x000fc60000000f00 */
[----:B------:R2:W-:Y:S04]  /*4ee0*/  STS [UR6+0x360], R0 ;  /* 0x00036000ff007988 */ /* 0x0005e80008000806 */
[----:B-12--5:R-:W-:Y:S05]  /*4ef0*/  CALL.REL.NOINC `($__internal_1_$__cuda_sm10x_tcgen05_guardrail_trap_phase_invalid_during_alloc) ;  /* 0x0000005800507944 */ /* 0x026fea0003c00000 */
.L_x_101:
[----:B------:R-:W-:Y:S05]  /*4f00*/  WARPSYNC.ALL ;  /* 0x0000000000007948 */ /* 0x000fea0003800000 */
[----:B------:R-:W4:Y:S01]  /*4f10*/  S2UR UR4, SR_CgaCtaId ;  /* 0x00000000000479c3 */ /* 0x000f220000008800 */
[----:B------:R-:W-:Y:S01]  /*4f20*/  UMOV UR13, 0x400 ;  /* 0x00000400000d7882 */ /* 0x000fe20000000000 */
[----:B------:R-:W-:-:S06]  /*4f30*/  NOP ;  /* 0x0000000000007918 */ /* 0x000fcc0000000000 */
[----:B------:R-:W-:Y:S06]  /*4f40*/  BAR.ARV 0x6, 0xa0 ;  /* 0x0182800000007b1d */ /* 0x000fec0000002000 */
[----:B------:R-:W1:Y:S01]  /*4f50*/  LDCU UR6, c[0x0][0x38c] ;  /* 0x00007180ff0677ac */ /* 0x000e620008000800 */
[----:B------:R-:W-:Y:S01]  /*4f60*/  LOP3.LUT R3, R3, 0xffff, RZ, 0xc0, !PT ;  /* 0x0000ffff03037812 */ /* 0x000fe200078ec0ff */
[----:B--2---:R-:W-:Y:S01]  /*4f70*/  IMAD.MOV.U32 R9, RZ, RZ, 0x1 ;  /* 0x00000001ff097424 */ /* 0x004fe200078e00ff */
[----:B------:R-:W-:Y:S01]  /*4f80*/  LOP3.LUT R2, R2, 0xffff, RZ, 0xc0, !PT ;  /* 0x0000ffff02027812 */ /* 0x000fe200078ec0ff */
[----:B------:R-:W-:Y:S01]  /*4f90*/  IMAD.MOV.U32 R8, RZ, RZ, RZ ;  /* 0x000000ffff087224 */ /* 0x000fe200078e00ff */
[----:B------:R-:W-:Y:S01]  /*4fa0*/  R2UR UR16, R3 ;  /* 0x00000000031072ca */ /* 0x000fe200000e0000 */
[----:B------:R-:W-:Y:S01]  /*4fb0*/  UMOV UR20, URZ ;  /* 0x000000ff00147c82 */ /* 0x000fe20008000000 */
[----:B------:R-:W-:-:S02]  /*4fc0*/  R2UR UR24, R2 ;  /* 0x00000000021872ca */ /* 0x000fc400000e0000 */
[----:B------:R-:W-:Y:S01]  /*4fd0*/  CS2R R2, SRZ ;  /* 0x0000000000027805 */ /* 0x000fe2000001ff00 */
[----:B------:R-:W-:Y:S01]  /*4fe0*/  UMOV UR10, URZ ;  /* 0x000000ff000a7c82 */ /* 0x000fe20008000000 */
[----:B----4-:R-:W-:Y:S02]  /*4ff0*/  ULEA UR13, UR4, UR13, 0x18 ;  /* 0x0000000d040d7291 */ /* 0x010fe4000f8ec0ff */
[----:B------:R-:W-:Y:S02]  /*5000*/  UISETP.NE.AND UP3, UPT, UR27, URZ, UPT ;  /* 0x000000ff1b00728c */ /* 0x000fe4000bf65270 */
[----:B------:R-:W-:Y:S02]  /*5010*/  UIADD3 UR5, UPT, UPT, UR13, 0x4600, URZ ;  /* 0x000046000d057890 */ /* 0x000fe4000fffe0ff */
[----:B------:R-:W-:Y:S02]  /*5020*/  UIADD3 UR4, UPT, UPT, UR13, 0x2d600, URZ ;  /* 0x0002d6000d047890 */ /* 0x000fe4000fffe0ff */
[----:B-1----:R-:W-:Y:S01]  /*5030*/  UIADD3 UR6, UPT, UPT, UR6, 0x1f, URZ ;  /* 0x0000001f06067890 */ /* 0x002fe2000fffe0ff */
[----:B---3--:R-:W1:Y:S01]  /*5040*/  LDS R0, [UR13+0x360] ;  /* 0x0003600dff007984 */ /* 0x008e620008000800 */
[----:B------:R-:W-:-:S02]  /*5050*/  USHF.R.U32.HI UR5, URZ, 0x4, UR5 ;  /* 0x00000004ff057899 */ /* 0x000fc40008011605 */
[----:B------:R-:W-:Y:S02]  /*5060*/  USHF.R.S32.HI UR21, URZ, 0x1f, UR6 ;  /* 0x0000001fff157899 */ /* 0x000fe40008011406 */
[----:B------:R-:W-:Y:S02]  /*5070*/  USHF.R.U32.HI UR4, URZ, 0x4, UR4 ;  /* 0x00000004ff047899 */ /* 0x000fe40008011604 */
[----:B------:R-:W-:Y:S02]  /*5080*/  ULEA.HI UR21, UR21, UR6, URZ, 0x5 ;  /* 0x0000000615157291 */ /* 0x000fe4000f8f28ff */
[----:B------:R-:W-:Y:S02]  /*5090*/  ULOP3.LUT UR5, UR5, 0x3fff, URZ, 0xc0, !UPT ;  /* 0x00003fff05057892 */ /* 0x000fe4000f8ec0ff */
[----:B------:R-:W-:Y:S02]  /*50a0*/  USHF.R.S32.HI UR21, URZ, 0x5, UR21 ;  /* 0x00000005ff157899 */ /* 0x000fe40008011415 */
[----:B------:R-:W-:-:S02]  /*50b0*/  ULOP3.LUT UR18, UR4, 0x3fff, URZ, 0xc0, !UPT ;  /* 0x00003fff04127892 */ /* 0x000fc4000f8ec0ff */
[----:B------:R-:W-:Y:S02]  /*50c0*/  UISETP.LT.AND UP0, UPT, UR21, 0x1, UPT ;  /* 0x000000011500788c */ /* 0x000fe4000bf01270 */
[----:B------:R-:W-:Y:S02]  /*50d0*/  ULOP3.LUT UR17, UR5, 0x10000, URZ, 0xfc, !UPT ;  /* 0x0001000005117892 */ /* 0x000fe4000f8efcff */
[----:B------:R-:W-:Y:S02]  /*50e0*/  ULOP3.LUT UR18, UR18, 0x10000, URZ, 0xfc, !UPT ;  /* 0x0001000012127892 */ /* 0x000fe4000f8efcff */
[----:B------:R-:W-:Y:S01]  /*50f0*/  USEL UR25, UR21, 0x1, !UP0 ;  /* 0x0000000115197887 */ /* 0x000fe2000c000000 */
[----:B------:R-:W-:Y:S01]  /*5100*/  UMOV UR11, URZ ;  /* 0x000000ff000b7c82 */ /* 0x000fe20008000000 */
[----:B------:R-:W-:Y:S01]  /*5110*/  UMOV UR22, 0x0 ;  /* 0x0000000000167882 */ /* 0x000fe20000000000 */
[----:B------:R-:W-:Y:S01]  /*5120*/  UMOV UR23, 0x101004a0 ;  /* 0x101004a000177882 */ /* 0x000fe20000000000 */
[----:B-1----:R-:W-:-:S15]  /*5130*/  R2UR UR26, R0 ;  /* 0x00000000001a72ca */ /* 0x002fde00000e0000 */
.L_x_112:
[C---:B------:R-:W-:Y:S02]  /*5140*/  LEA R0, R8.reuse, UR13, 0x3 ;  /* 0x0000000d08007c11 */ /* 0x040fe4000f8e18ff */
[----:B------:R-:W-:Y:S02]  /*5150*/  SHF.L.U32 R4, R3, 0x1f, RZ ;  /* 0x0000001f03047819 */ /* 0x000fe400000006ff */
[----:B------:R-:W-:Y:S02]  /*5160*/  LEA R5, R8, UR13, 0x4 ;  /* 0x0000000d08057c11 */ /* 0x000fe4000f8e20ff */
[----:B------:R-:W1:Y:S02]  /*5170*/  SYNCS.PHASECHK.TRANS64.TRYWAIT P0, [R0+URZ+0x2b0], R4 ;  /* 0x0002b004000075a7 */ /* 0x000e6400080011ff */
[----:B-1-3--:R-:W-:Y:S05]  /*5180*/  @!P0 BRA `(.L_x_105) ;  /* 0x0000005000788947 */ /* 0x00afea0003800000 */
.L_x_243:
[----:B-1----:R-:W1:Y:S01]  /*5190*/  LDS.128 R4, [R5+0x340] ;  /* 0x0003400005047984 */ /* 0x002e620000000c00 */
[----:B------:R-:W-:Y:S02]  /*51a0*/  VIADD R0, R0, 0x2c0 ;  /* 0x000002c000007836 */ /* 0x000fe40000000000 */
[----:B------:R-:W-:Y:S01]  /*51b0*/  VIADD R8, R8, 0x1 ;  /* 0x0000000108087836 */ /* 0x000fe20000000000 */
[----:B------:R-:W-:Y:S01]  /*51c0*/  @!PT LDS RZ, [RZ] ;  /* 0x00000000fffff984 */ /* 0x000fe20000000800 */
[----:B------:R-:W-:Y:S01]  /*51d0*/  @!PT LDS RZ, [RZ] ;  /* 0x00000000fffff984 */ /* 0x000fe20000000800 */
[----:B------:R-:W-:Y:S01]  /*51e0*/  @!PT LDS RZ, [RZ] ;  /* 0x00000000fffff984 */ /* 0x000fe20000000800 */
[----:B------:R-:W-:Y:S01]  /*51f0*/  @!PT LDS RZ, [RZ] ;  /* 0x00000000fffff984 */ /* 0x000fe20000000800 */
[----:B------:R2:W-:Y:S06]  /*5200*/  MEMBAR.ALL.CTA ;  /* 0x0000000000007992 */ /* 0x0005ec0000008000 */
[----:B--2---:R-:W2:Y:S01]  /*5210*/  FENCE.VIEW.ASYNC.S ;  /* 0x00000000000073c6 */ /* 0x004ea20000000000 */
[----:B------:R-:W-:-:S04]  /*5220*/  PRMT R0, RZ, 0x654, R0 ;  /* 0x00000654ff007816 */ /* 0x000fc80000000000 */
[----:B--2---:R2:W-:Y:S01]  /*5230*/  SYNCS.ARRIVE.TRANS64.RED.A1T0 RZ, [R0+URZ], RZ ;  /* 0x000000ff00ff79a7 */ /* 0x0045e200081004ff */
[----:B-1----:R-:W-:Y:S01]  /*5240*/  LOP3.LUT P1, RZ, R6, 0x1, RZ, 0xc0, !PT ;  /* 0x0000000106ff7812 */ /* 0x002fe2000782c0ff */
[----:B--2---:R-:W-:-:S12]  /*5250*/  BRA.U UP3, `(.L_x_106) ;  /* 0x0000000103cc7547 */ /* 0x004fd8000b800000 */
[----:B------:R-:W1:Y:S01]  /*5260*/  LDCU UR4, c[0x0][0x38c] ;  /* 0x00007180ff0477ac */ /* 0x000e620008000800 */
[----:B------:R-:W-:Y:S02]  /*5270*/  PLOP3.LUT P2, PT, PT, PT, PT, 0x80, 0x8 ;  /* 0x000000000008781c */ /* 0x000fe40003f4f070 */
[----:B------:R-:W-:Y:S01]  /*5280*/  SHF.L.U32 R4, R9, 0x1f, RZ ;  /* 0x0000001f09047819 */ /* 0x000fe200000006ff */
[----:B------:R-:W-:Y:S02]  /*5290*/  ULEA UR19, UR20, UR13, 0x3 ;  /* 0x0000000d14137291 */ /* 0x000fe4000f8e18ff */
[----:B-1----:R-:W-:-:S06]  /*52a0*/  UISETP.GE.AND UP0, UPT, UR4, 0x1, UPT ;  /* 0x000000010400788c */ /* 0x002fcc000bf06270 */
[----:B------:R-:W-:-:S05]  /*52b0*/  PLOP3.LUT P0, PT, PT, PT, UP0, 0x80, 0x8 ;  /* 0x000000000008781c */ /* 0x000fca0003f0f008 */
[----:B------:R-:W-:-:S08]  /*52c0*/  @UP0 ULEA UR4, UR10, UR13, 0x3 ;  /* 0x0000000d0a040291 */ /* 0x000fd0000f8e18ff */
[----:B------:R-:W-:-:S04]  /*52d0*/  @P0 SHF.L.U32 R0, R2, 0x1f, RZ ;  /* 0x0000001f02000819 */ /* 0x000fc800000006ff */
[----:B------:R1:W2:Y:S01]  /*52e0*/  @P0 SYNCS.PHASECHK.TRANS64.TRYWAIT P2, [UR4], R0 ;  /* 0x00000000ff0005a7 */ /* 0x0002a20008041104 */
[----:B------:R-:W3:Y:S02]  /*52f0*/  SYNCS.PHASECHK.TRANS64.TRYWAIT P0, [UR19+0x2f0], R4 ;  /* 0x0002f004ff0075a7 */ /* 0x000ee40008001113 */
[----:B-123--:R-:W-:Y:S05]  /*5300*/  @!P0 BRA `(.L_x_107) ;  /* 0x00000050002c8947 */ /* 0x00efea0003800000 */
.L_x_245:
[----:B------:R-:W-:Y:S01]  /*5310*/  UMOV UR14, UR11 ;  /* 0x0000000b000e7c82 */ /* 0x000fe20008000000 */
[----:B------:R-:W-:Y:S05]  /*5320*/  BRA.U !UP0, `(.L_x_108) ;  /* 0x0000000108887547 */ /* 0x000fea000b800000 */
[----:B------:R-:W-:Y:S02]  /*5330*/  UIADD3 UR14, UPT, UPT, UR25, UR11, URZ ;  /* 0x0000000b190e7290 */ /* 0x000fe4000fffe0ff */
[----:B------:R-:W-:Y:S02]  /*5340*/  ULEA UR15, UR20, UR26, 0x6 ;  /* 0x0000001a140f7291 */ /* 0x000fe4000f8e30ff */
[----:B------:R-:W-:Y:S01]  /*5350*/  UPLOP3.LUT UP2, UPT, UPT, UPT, UPT, 0x40, 0x4 ;  /* 0x000000000004789c */ /* 0x000fe20003f4e870 */
[----:B------:R-:W-:Y:S01]  /*5360*/  UMOV UR12, UR21 ;  /* 0x00000015000c7c82 */ /* 0x000fe20008000000 */
[----:B------:R-:W-:-:S09]  /*5370*/  UMOV UR5, UR10 ;  /* 0x0000000a00057c82 */ /* 0x000fd20008000000 */
.L_x_111:
[----:B--2---:R-:W-:Y:S01]  /*5380*/  ULEA UR6, UR5, UR13, 0x3 ;  /* 0x0000000d05067291 */ /* 0x004fe2000f8e18ff */
[----:B---3--:R-:W-:Y:S11]  /*5390*/  @P2 BRA `(.L_x_109) ;  /* 0x00000000000c2947 */ /* 0x008ff60003800000 */
[----:B-1----:R-:W-:Y:S04]  /*53a0*/  SHF.L.U32 R4, R2, 0x1f, RZ ;  /* 0x0000001f02047819 */ /* 0x002fe800000006ff */
[----:B------:R-:W1:Y:S02]  /*53b0*/  SYNCS.PHASECHK.TRANS64.TRYWAIT P0, [UR6], R4 ;  /* 0x00000004ff0075a7 */ /* 0x000e640008001106 */
[----:B-1----:R-:W-:Y:S05]  /*53c0*/  @!P0 BRA `(.L_x_110) ;  /* 0x0000005000148947 */ /* 0x002fea0003800000 */
.L_x_109:
[----:B------:R-:W-:Y:S01]  /*53d0*/  UISETP.NE.AND UP0, UPT, UR12, 0x1, UPT ;  /* 0x000000010c00788c */ /* 0x000fe2000bf05270 */
[----:B------:R-:W-:Y:S01]  /*53e0*/  PLOP3.LUT P2, PT, PT, PT, PT, 0x80, 0x8 ;  /* 0x000000000008781c */ /* 0x000fe20003f4f070 */
[----:B------:R-:W-:Y:S02]  /*53f0*/  UIADD3 UR4, UPT, UPT, UR5, 0x1, URZ ;  /* 0x0000000105047890 */ /* 0x000fe4000fffe0ff */
[----:B------:R-:W-:Y:S02]  /*5400*/  ULEA UR8, UR5, UR18, 0x6 ;  /* 0x0000001205087291 */ /* 0x000fe4000f8e30ff */
[----:B------:R-:W-:Y:S01]  /*5410*/  UISETP.NE.AND UP1, UPT, UR4, 0x29, UPT ;  /* 0x000000290400788c */ /* 0x000fe2000bf25270 */
[----:B------:R-:W-:Y:S01]  /*5420*/  PLOP3.LUT P0, PT, PT, PT, UP0, 0x80, 0x8 ;  /* 0x000000000008781c */ /* 0x000fe20003f0f008 */
[----:B------:R-:W-:Y:S02]  /*5430*/  UIADD3 UR11, UPT, UPT, UR11, 0x1, URZ ;  /* 0x000000010b0b7890 */ /* 0x000fe4000fffe0ff */
[----:B------:R-:W-:Y:S02]  /*5440*/  USEL UR7, URZ, 0x1, UP1 ;  /* 0x00000001ff077887 */ /* 0x000fe40008800000 */
[----:B------:R-:W-:Y:S01]  /*5450*/  USEL UR10, UR4, URZ, UP1 ;  /* 0x000000ff040a7287 */ /* 0x000fe20008800000 */
[----:B------:R-:W-:Y:S01]  /*5460*/  UMOV UR9, 0xc0004010 ;  /* 0xc000401000097882 */ /* 0x000fe20000000000 */
[----:B------:R-:W-:Y:S02]  /*5470*/  UIADD3 UR12, UPT, UPT, UR12, -0x1, URZ ;  /* 0xffffffff0c0c7890 */ /* 0x000fe4000fffe0ff */
[----:B------:R-:W-:Y:S01]  /*5480*/  LOP3.LUT R2, R2, UR7, RZ, 0x3c, !PT ;  /* 0x0000000702027c12 */ /* 0x000fe2000f8e3cff */
[----:B------:R-:W-:Y:S01]  /*5490*/  @UP0 ULEA UR4, UR10, UR13, 0x3 ;  /* 0x0000000d0a040291 */ /* 0x000fe2000f8e18ff */
[----:B------:R-:W-:Y:S02]  /*54a0*/  UMOV UR7, 0xc0004010 ;  /* 0xc000401000077882 */ /* 0x000fe40000000000 */
[----:B-1----:R-:W-:Y:S01]  /*54b0*/  @P0 SHF.L.U32 R0, R2, 0x1f, RZ ;  /* 0x0000001f02000819 */ /* 0x002fe200000006ff */
[----:B------:R-:W-:Y:S05]  /*54c0*/  UISETP.NE.AND UP0, UPT, UR11, UR14, UPT ;  /* 0x0000000e0b00728c */ /* 0x000fea000bf05270 */
[----:B------:R2:W3:Y:S01]  /*54d0*/  @P0 SYNCS.PHASECHK.TRANS64.TRYWAIT P2, [UR4], R0 ;  /* 0x00000000ff0005a7 */ /* 0x0004e20008041104 */
[----:B------:R-:W-:Y:S02]  /*54e0*/  UIADD3 UR4, UPT, UPT, UR6, 0x148, URZ ;  /* 0x0000014806047890 */ /* 0x000fe4000fffe0ff */
[----:B------:R-:W-:Y:S03]  /*54f0*/  ULEA UR6, UR5, UR17, 0x8 ;  /* 0x0000001105067291 */ /* 0x000fe6000f8e40ff */
[----:B------:R-:W-:Y:S06]  /*5500*/  UMOV UR5, UR10 ;  /* 0x0000000a00057c82 */ /* 0x000fec0008000000 */
[----:B------:R2:W-:Y:S01]  /*5510*/  UTCIMMA.2CTA gdesc[UR6], gdesc[UR8], tmem[UR15], tmem[UR22], idesc[UR23], UP2 ;  /* 0x00ff1608060075ea */ /* 0x0005e2000920010f */
[----:B------:R-:W-:Y:S01]  /*5520*/  UPLOP3.LUT UP2, UPT, UPT, UPT, UPT, 0x80, 0x8 ;  /* 0x000000000008789c */ /* 0x000fe20003f4f070 */
[----:B------:R2:W-:Y:S01]  /*5530*/  UTCBAR.2CTA.MULTICAST [UR4], URZ, UR16 ;  /* 0x000000ff040073e9 */ /* 0x0005e20008200810 */
[----:B------:R-:W-:Y:S09]  /*5540*/  BRA.U UP0, `(.L_x_111) ;  /* 0xfffffffd008c7547 */ /* 0x000ff2000b83ffff */
.L_x_108:
[----:B--2---:R-:W-:Y:S01]  /*5550*/  UIADD3 UR4, UPT, UPT, UR19, 0x2d0, URZ ;  /* 0x000002d013047890 */ /* 0x004fe2000fffe0ff */
[----:B------:R-:W-:-:S08]  /*5560*/  UMOV UR11, UR14 ;  /* 0x0000000e000b7c82 */ /* 0x000fd00008000000 */
[----:B------:R2:W-:Y:S01]  /*5570*/  UTCBAR.2CTA.MULTICAST [UR4], URZ, UR24 ;  /* 0x000000ff040073e9 */ /* 0x0005e20008200818 */
[----:B------:R-:W-:Y:S02]  /*5580*/  NOP ;  /* 0x0000000000007918 */ /* 0x000fe40000000000 */
.L_x_106:
[----:B--2---:R-:W-:Y:S01]  /*5590*/  UIADD3 UR4, UPT, UPT, UR20, 0x1, URZ ;  /* 0x0000000114047890 */ /* 0x004fe2000fffe0ff */
[----:B------:R-:W-:-:S03]  /*55a0*/  ISETP.NE.AND P0, PT, R8, 0x2, PT ;  /* 0x000000020800780c */ /* 0x000fc60003f05270 */
[----:B------:R-:W-:Y:S01]  /*55b0*/  UISETP.NE.AND UP0, UPT, UR4, 0x4, UPT ;  /* 0x000000040400788c */ /* 0x000fe2000bf05270 */
[----:B-1----:R-:W-:Y:S02]  /*55c0*/  SEL R0, RZ, 0x1, P0 ;  /* 0x00000001ff007807 */ /* 0x002fe40000000000 */
[----:B------:R-:W-:Y:S01]  /*55d0*/  SEL R8, R8, RZ, P0 ;  /* 0x000000ff08087207 */ /* 0x000fe20000000000 */
[----:B------:R-:W-:Y:S01]  /*55e0*/  USEL UR5, URZ, 0x1, UP0 ;  /* 0x00000001ff057887 */ /* 0x000fe20008000000 */
[----:B------:R-:W-:Y:S01]  /*55f0*/  LOP3.LUT R3, R3, R0, RZ, 0x3c, !PT ;  /* 0x0000000003037212 */ /* 0x000fe200078e3cff */
[----:B------:R-:W-:-:S04]  /*5600*/  USEL UR20, UR4, URZ, UP0 ;  /* 0x000000ff04147287 */ /* 0x000fc80008000000 */
[----:B------:R-:W-:Y:S01]  /*5610*/  LOP3.LUT R9, R9, UR5, RZ, 0x3c, !PT ;  /* 0x0000000509097c12 */ /* 0x000fe2000f8e3cff */
[----:B------:R-:W-:Y:S07]  /*5620*/  @P1 BRA `(.L_x_112) ;  /* 0xfffffff800c41947 */ /* 0x000fee000383ffff */
[----:B------:R-:W1:Y:S01]  /*5630*/  S2UR UR8, SR_CgaCtaId ;  /* 0x00000000000879c3 */ /* 0x000e620000008800 */
[----:B------:R-:W-:Y:S01]  /*5640*/  ELECT P0, URZ, PT ;  /* 0x0000000000ff782f */ /* 0x000fe20003800000 */
[----:B------:R-:W-:Y:S01]  /*5650*/  HFMA2 R0, -RZ, RZ, 0, 5.9604644775390625e-08 ;  /* 0x00000001ff007431 */ /* 0x000fe200000001ff */
[----:B------:R-:W-:-:S05]  /*5660*/  UMOV UR4, 0x40 ;  /* 0x0000004000047882 */ /* 0x000fca0000000000 */
[----:B------:R-:W-:Y:S01]  /*5670*/  UVIRTCOUNT.DEALLOC.SMPOOL 0x80 ;  /* 0x000000800000784c */ /* 0x000fe20000000000 */
[----:B------:R-:W-:Y:S02]  /*5680*/  UISETP.NE.AND UP1, UPT, UR27, URZ, UPT ;  /* 0x000000ff1b00728c */ /* 0x000fe4000bf25270 */
[----:B-1----:R-:W-:-:S09]  /*5690*/  ULEA UR8, UR8, UR4, 0x18 ;  /* 0x0000000408087291 */ /* 0x002fd2000f8ec0ff */
[----:B------:R1:W-:Y:S01]  /*56a0*/  @P0 STS.U8 [UR8+0x1c], R0 ;  /* 0x00001c00ff000988 */ /* 0x0003e20008000008 */
[----:B------:R-:W-:Y:S05]  /*56b0*/  BRA.U UP1, `(.L_x_113) ;  /* 0x0000000101a07547 */ /* 0x000fea000b800000 */
[----:B------:R-:W-:Y:S01]  /*56c0*/  UIADD3 UR7, UPT, UPT, UR13, 0x2f0, URZ ;  /* 0x000002f00d077890 */ /* 0x000fe2000fffe0ff */
[----:B------:R-:W-:-:S03]  /*56d0*/  SHF.L.U32 R2, R9, 0x1f, RZ ;  /* 0x0000001f09027819 */ /* 0x000fc600000006ff */
[----:B------:R-:W-:-:S09]  /*56e0*/  ULEA UR4, UR20, UR7, 0x3 ;  /* 0x0000000714047291 */ /* 0x000fd2000f8e18ff */
[----:B------:R-:W2:Y:S02]  /*56f0*/  SYNCS.PHASECHK.TRANS64.TRYWAIT P0, [UR4], R2 ;  /* 0x00000002ff0075a7 */ /* 0x000ea40008001104 */
[----:B--2---:R-:W-:Y:S05]  /*5700*/  @!P0 BRA `(.L_x_114) ;  /* 0x0000004c005c8947 */ /* 0x004fea0003800000 */
.L_x_248:
        /* <DEDUP_REMOVED lines=9> */
.L_x_250:
        /* <DEDUP_REMOVED lines=9> */
.L_x_252:
[----:B------:R-:W-:-:S04]  /*5830*/  UIADD3 UR4, UPT, UPT, UR4, 0x1, URZ ;  /* 0x0000000104047890 */ /* 0x000fc8000fffe0ff */
[----:B------:R-:W-:-:S04]  /*5840*/  UISETP.NE.AND UP0, UPT, UR4, 0x4, UPT ;  /* 0x000000040400788c */ /* 0x000fc8000bf05270 */
[----:B------:R-:W-:Y:S02]  /*5850*/  USEL UR5, URZ, 0x1, UP0 ;  /* 0x00000001ff057887 */ /* 0x000fe40008000000 */
[----:B------:R-:W-:-:S04]  /*5860*/  USEL UR4, UR4, URZ, UP0 ;  /* 0x000000ff04047287 */ /* 0x000fc80008000000 */
[----:B------:R-:W-:Y:S01]  /*5870*/  ULEA UR4, UR4, UR7, 0x3 ;  /* 0x0000000704047291 */ /* 0x000fe2000f8e18ff */
[----:B------:R-:W-:-:S04]  /*5880*/  LOP3.LUT R2, R2, UR5, RZ, 0x3c, !PT ;  /* 0x0000000502027c12 */ /* 0x000fc8000f8e3cff */
[----:B------:R-:W-:Y:S01]  /*5890*/  SHF.L.U32 R2, R2, 0x1f, RZ ;  /* 0x0000001f02027819 */ /* 0x000fe200000006ff */
[----:B-1----:R-:W-:-:S04]  /*58a0*/  IMAD.U32 R0, RZ, RZ, UR4 ;  /* 0x00000004ff007e24 */ /* 0x002fc8000f8e00ff */
[----:B------:R1:W2:Y:S03]  /*58b0*/  SYNCS.PHASECHK.TRANS64.TRYWAIT P0, [R0+URZ], R2 ;  /* 0x00000002000075a7 */ /* 0x0002a600080011ff */
[----:B--2---:R-:W-:Y:S05]  /*58c0*/  @!P0 NANOSLEEP.SYNCS 0x989680 ;  /* 0x009896800000895d */ /* 0x004fea0003900000 */
[----:B------:R-:W2:Y:S02]  /*58d0*/  @!P0 SYNCS.PHASECHK.TRANS64 P0, [R0+URZ], R2 ;  /* 0x00000002000085a7 */ /* 0x000ea400080010ff */
[----:B--2---:R-:W-:Y:S05]  /*58e0*/  @P0 BRA `(.L_x_117) ;  /* 0x0000000000200947 */ /* 0x004fea0003800000 */
.L_x_118:
[----:B--2---:R2:W4:Y:S02]  /*58f0*/  SYNCS.PHASECHK.TRANS64.TRYWAIT P0, [R0+URZ], R2 ;  /* 0x00000002000075a7 */ /* 0x00452400080011ff */
[----:B----4-:R-:W-:Y:S05]  /*5900*/  @!P0 NANOSLEEP.SYNCS 0x989680 ;  /* 0x009896800000895d */ /* 0x010fea0003900000 */
[----:B------:R-:W4:Y:S02]  /*5910*/  @!P0 SYNCS.PHASECHK.TRANS64 P0, [R0+URZ], R2 ;  /* 0x00000002000085a7 */ /* 0x000f2400080010ff */
[----:B----4-:R-:W-:Y:S05]  /*5920*/  @!P0 BRA `(.L_x_118) ;  /* 0xfffffffc00f08947 */ /* 0x010fea000383ffff */
[----:B------:R-:W-:Y:S05]  /*5930*/  BRA `(.L_x_117) ;  /* 0x00000000000c7947 */ /* 0x000fea0003800000 */
.L_x_113:
[----:B------:R-:W-:-:S04]  /*5940*/  UIADD3 UR4, UPT, UPT, UR13, 0x330, URZ ;  /* 0x000003300d047890 */ /* 0x000fc8000fffe0ff */
[----:B------:R-:W-:-:S09]  /*5950*/  UPRMT UR4, UR28, 0x654, UR4 ;  /* 0x000006541c047896 */ /* 0x000fd20008000004 */
[----:B------:R-:W-:Y:S03]  /*5960*/  SYNCS.ARRIVE.TRANS64.RED.A1T0 RZ, [UR4], RZ ;  /* 0x000000ffffff79a7 */ /* 0x000fe60008100404 */
.L_x_117:
[----:B-12---:R-:W-:Y:S01]  /*5970*/  SHF.L.U32 R2, RZ, 0x1f, RZ ;  /* 0x0000001fff027819 */ /* 0x006fe200000006ff */
[----:B------:R-:W-:Y:S01]  /*5980*/  UIADD3 UR4, UPT, UPT, UR13, 0x330, URZ ;  /* 0x000003300d047890 */ /* 0x000fe2000fffe0ff */
[----:B------:R-:W-:Y:S02]  /*5990*/  PLOP3.LUT P0, PT, PT, PT, UP1, 0x80, 0x8 ;  /* 0x000000000008781c */ /* 0x000fe40003f0f018 */
[----:B------:R-:W1:Y:S02]  /*59a0*/  SYNCS.PHASECHK.TRANS64.TRYWAIT P1, [UR13+0x330], R2 ;  /* 0x00033002ff0075a7 */ /* 0x000e64000802110d */
[----:B-1----:R-:W-:Y:S09]  /*59b0*/  @!P1 BRA `(.L_x_119) ;  /* 0x0000004800f89947 */ /* 0x002ff20003800000 */
.L_x_254:
[----:B------:R-:W-:Y:S01]  /*59c0*/  @!UP1 UPRMT UR4, UR28, 0x654, UR4 ;  /* 0x000006541c049896 */ /* 0x000fe20008000004 */
[----:B------:R-:W-:Y:S01]  /*59d0*/  UMOV UR5, 0xffff ;  /* 0x0000ffff00057882 */ /* 0x000fe20000000000 */
[----:B------:R-:W-:-:S07]  /*59e0*/  UMOV UR6, 0x1 ;  /* 0x0000000100067882 */ /* 0x000fce0000000000 */
[----:B------:R-:W-:Y:S01]  /*59f0*/  @!P0 SYNCS.ARRIVE.TRANS64.RED.A1T0 RZ, [UR4], RZ ;  /* 0x000000ffffff89a7 */ /* 0x000fe20008100404 */
[----:B------:R-:W-:Y:S01]  /*5a00*/  NOP ;  /* 0x0000000000007918 */ /* 0x000fe20000000000 */
[----:B-1----:R-:W1:Y:S01]  /*5a10*/  LDS R0, [UR8+0x14] ;  /* 0x00001408ff007984 */ /* 0x002e620008000800 */
[----:B------:R-:W-:-:S04]  /*5a20*/  ULOP3.LUT UR4, UR26, 0xffff, URZ, 0xc0, !UPT ;  /* 0x0000ffff1a047892 */ /* 0x000fc8000f8ec0ff */
[----:B------:R-:W-:-:S04]  /*5a30*/  USHF.R.U32.HI UR4, URZ, 0x5, UR4 ;  /* 0x00000005ff047899 */ /* 0x000fc80008011604 */
[----:B------:R-:W-:Y:S02]  /*5a40*/  USHF.L.U32 UR5, UR5, UR4, URZ ;  /* 0x0000000405057299 */ /* 0x000fe400080006ff */
[----:B------:R-:W-:-:S04]  /*5a50*/  USHF.L.U32 UR4, UR6, UR4, URZ ;  /* 0x0000000406047299 */ /* 0x000fc800080006ff */
[----:B-1----:R-:W-:-:S04]  /*5a60*/  LOP3.LUT R0, R0, UR5, RZ, 0xc0, !PT ;  /* 0x0000000500007c12 */ /* 0x002fc8000f8ec0ff */
[----:B------:R-:W-:-:S13]  /*5a70*/  ISETP.NE.AND P0, PT, R0, UR5, PT ;  /* 0x0000000500007c0c */ /* 0x000fda000bf05270 */
[----:B------:R-:W-:Y:S05]  /*5a80*/  @P0 BRA `(.L_x_120) ;  /* 0x0000000000580947 */ /* 0x000fea0003800000 */
[----:B------:R-:W1:Y:S02]  /*5a90*/  LDS R0, [UR8+0x18] ;  /* 0x00001808ff007984 */ /* 0x000e640008000800 */
[----:B-1----:R-:W-:-:S04]  /*5aa0*/  LOP3.LUT R0, R0, UR4, RZ, 0xc0, !PT ;  /* 0x0000000400007c12 */ /* 0x002fc8000f8ec0ff */
[----:B------:R-:W-:-:S13]  /*5ab0*/  ISETP.NE.AND P0, PT, R0, UR4, PT ;  /* 0x0000000400007c0c */ /* 0x000fda000bf05270 */
[----:B------:R-:W-:Y:S05]  /*5ac0*/  @P0 BRA `(.L_x_121) ;  /* 0x00000000003c0947 */ /* 0x000fea0003800000 */
[----:B------:R-:W1:Y:S01]  /*5ad0*/  S2R R2, SR_LANEID ;  /* 0x0000000000027919 */ /* 0x000e620000000000 */
[----:B------:R-:W-:-:S06]  /*5ae0*/  ULOP3.LUT UR5, URZ, UR5, URZ, 0x33, !UPT ;  /* 0x00000005ff057292 */ /* 0x000fcc000f8e33ff */
[----:B------:R-:W-:-:S04]  /*5af0*/  IMAD.U32 R0, RZ, RZ, UR5 ;  /* 0x00000005ff007e24 */ /* 0x000fc8000f8e00ff */
[----:B------:R2:W4:Y:S02]  /*5b00*/  REDUX UR7, R0 ;  /* 0x00000000000773c4 */ /* 0x0005240000000000 */
[----:B------:R1:W-:Y:S01]  /*5b10*/  UTCATOMSWS.AND URZ, UR5 ;  /* 0x0000000500ff79e3 */ /* 0x0003e20008000000 */
[----:B--2---:R-:W-:Y:S01]  /*5b20*/  LOP3.LUT R0, RZ, UR4, RZ, 0x33, !PT ;  /* 0x00000004ff007c12 */ /* 0x004fe2000f8e33ff */
[----:B------:R-:W-:Y:S02]  /*5b30*/  VOTEU.ANY UR4, UPT, PT ;  /* 0x0000000000047886 */ /* 0x000fe400038e0100 */
[----:B------:R-:W-:Y:S02]  /*5b40*/  UFLO.U32 UR4, UR4 ;  /* 0x00000004000472bd */ /* 0x000fe400080e0000 */
[----:B------:R-:W2:Y:S04]  /*5b50*/  REDUX UR6, R0 ;  /* 0x00000000000673c4 */ /* 0x000ea80000000000 */
[----:B-1----:R-:W-:-:S02]  /*5b60*/  ISETP.EQ.U32.AND P0, PT, R2, UR4, PT ;  /* 0x0000000402007c0c */ /* 0x002fc4000bf02070 */
[----:B----4-:R-:W-:-:S11]  /*5b70*/  MOV R2, UR7 ;  /* 0x0000000700027c02 */ /* 0x010fd60008000f00 */
[----:B------:R1:W-:Y:S01]  /*5b80*/  @P0 ATOMS.AND RZ, [UR8+0x14], R2 ;  /* 0x00001402ffff098c */ /* 0x0003e2000a800008 */
[----:B--2---:R-:W-:-:S05]  /*5b90*/  IMAD.U32 R0, RZ, RZ, UR6 ;  /* 0x00000006ff007e24 */ /* 0x004fca000f8e00ff */
[----:B------:R1:W-:Y:S01]  /*5ba0*/  @P0 ATOMS.AND RZ, [UR8+0x18], R0 ;  /* 0x00001800ffff098c */ /* 0x0003e2000a800008 */
[----:B------:R-:W-:Y:S05]  /*5bb0*/  BRA `(.L_x_122) ;  /* 0x0000000000147947 */ /* 0x000fea0003800000 */
.L_x_121:
[----:B------:R-:W-:Y:S02]  /*5bc0*/  MOV R2, 0x5be0 ;  /* 0x00005be000027802 */ /* 0x000fe40000000f00 */
[----:B---3-5:R-:W-:Y:S05]  /*5bd0*/  CALL.REL.NOINC `($__internal_0_$__cuda_sm10x_tcgen05_guardrail_trap_col_being_dealloced_not_returned_by_alloc) ;  /* 0x0000004c000c7944 */ /* 0x028fea0003c00000 */
[----:B------:R-:W-:Y:S05]  /*5be0*/  BRA `(.L_x_122) ;  /* 0x0000000000087947 */ /* 0x000fea0003800000 */
.L_x_120:
[----:B------:R-:W-:Y:S02]  /*5bf0*/  MOV R2, 0x5c10 ;  /* 0x00005c1000027802 */ /* 0x000fe40000000f00 */
[----:B---3-5:R-:W-:Y:S05]  /*5c00*/  CALL.REL.NOINC `($__internal_2_$__cuda_sm10x_tcgen05_guardrail_trap_unallocated_columns_being_dealloced) ;  /* 0x0000004c00187944 */ /* 0x028fea0003c00000 */
.L_x_122:
[----:B------:R-:W-:Y:S01]  /*5c10*/  NOP ;  /* 0x0000000000007918 */ /* 0x000fe20000000000 */
[----:B------:R-:W-:Y:S05]  /*5c20*/  EXIT ;  /* 0x000000000000794d */ /* 0x000fea0003800000 */
.L_x_93:
[----:B------:R-:W-:-:S09]  /*5c30*/  UISETP.NE.OR UP0, UPT, UR20, 0x3, !UP4 ;  /* 0x000000031400788c */ /* 0x000fd2000e705670 */
[----:B------:R-:W-:Y:S05]  /*5c40*/  BRA.U UP0, `(.L_x_123) ;  /* 0x0000000d00307547 */ /* 0x000fea000b800000 */
[----:B------:R-:W2:Y:S01]  /*5c50*/  LDCU.64 UR4, c[0x0][0x888] ;  /* 0x00011100ff0477ac */ /* 0x000ea20008000a00 */
[----:B------:R-:W3:Y:S01]  /*5c60*/  LDC.64 R12, c[0x0][0x348] ;  /* 0x0000d200ff0c7b82 */ /* 0x000ee20000000a00 */
[----:B------:R-:W-:Y:S02]  /*5c70*/  HFMA2 R9, -RZ, RZ, 0, 0 ;  /* 0x00000000ff097431 */ /* 0x000fe400000001ff */
[----:B------:R-:W-:Y:S01]  /*5c80*/  IMAD.MOV.U32 R11, RZ, RZ, 0x1 ;  /* 0x00000001ff0b7424 */ /* 0x000fe200078e00ff */
[----:B------:R-:W4:Y:S01]  /*5c90*/  LDCU UR33, c[0x0][0x370] ;  /* 0x00006e00ff2177ac */ /* 0x000f220008000800 */
[----:B------:R-:W-:Y:S01]  /*5ca0*/  IMAD.MOV.U32 R10, RZ, RZ, RZ ;  /* 0x000000ffff0a7224 */ /* 0x000fe200078e00ff */
[----:B------:R-:W-:Y:S01]  /*5cb0*/  MOV R8, 0x2000 ;  /* 0x0000200000087802 */ /* 0x000fe20000000f00 */
[----:B------:R-:W4:Y:S01]  /*5cc0*/  LDCU.128 UR28, c[0x0][0xb10] ;  /* 0x00016200ff1c77ac */ /* 0x000f220008000c00 */
[----:B------:R-:W1:Y:S01]  /*5cd0*/  LDCU UR32, c[0x0][0x374] ;  /* 0x00006e80ff2077ac */ /* 0x000e620008000800 */
[----:B------:R-:W1:Y:S01]  /*5ce0*/  LDCU.64 UR26, c[0x0][0x890] ;  /* 0x00011200ff1a77ac */ /* 0x000e620008000a00 */
[----:B--2---:R-:W-:Y:S01]  /*5cf0*/  UISETP.NE.U32.AND UP0, UPT, UR4, URZ, UPT ;  /* 0x000000ff0400728c */ /* 0x004fe2000bf05070 */
[----:B------:R-:W2:Y:S01]  /*5d00*/  LDCU UR16, c[0x0][0xb0c] ;  /* 0x00016180ff1077ac */ /* 0x000ea20008000800 */
[----:B------:R-:W3:Y:S01]  /*5d10*/  LDCU UR38, c[0x0][0xb20] ;  /* 0x00016400ff2677ac */ /* 0x000ee20008000800 */
[----:B------:R-:W3:Y:S01]  /*5d20*/  LDCU UR4, c[0x0][0xb30] ;  /* 0x00016600ff0477ac */ /* 0x000ee20008000800 */
[----:B------:R-:W-:Y:S01]  /*5d30*/  UMOV UR17, 0x400 ;  /* 0x0000040000117882 */ /* 0x000fe20000000000 */
[----:B----4-:R-:W-:-:S02]  /*5d40*/  UIMAD.WIDE.U32 UR6, UR33, UR28, URZ ;  /* 0x0000001c210672a5 */ /* 0x010fc4000f8e00ff */
[----:B-1----:R-:W-:Y:S02]  /*5d50*/  UIMAD.WIDE.U32 UR8, UR32, UR31, URZ ;  /* 0x0000001f200872a5 */ /* 0x002fe4000f8e00ff */
[----:B------:R-:W-:Y:S02]  /*5d60*/  ULEA UR17, UR55, UR17, 0x18 ;  /* 0x0000001137117291 */ /* 0x000fe4000f8ec0ff */
[----:B------:R-:W-:Y:S02]  /*5d70*/  UISETP.NE.AND.EX UP5, UPT, UR5, URZ, UPT, UP0 ;  /* 0x000000ff0500728c */ /* 0x000fe4000bfa5300 */
[----:B------:R-:W-:Y:S02]  /*5d80*/  UISETP.NE.U32.AND UP6, UPT, UR26, URZ, UPT ;  /* 0x000000ff1a00728c */ /* 0x000fe4000bfc5070 */
[----:B------:R-:W-:Y:S02]  /*5d90*/  UIADD3 UR5, UPT, UPT, UR17, 0x290, URZ ;  /* 0x0000029011057890 */ /* 0x000fe4000fffe0ff */
[----:B------:R-:W-:Y:S01]  /*5da0*/  UISETP.NE.AND UP0, UPT, UR42, 0x1, UPT ;  /* 0x000000012a00788c */ /* 0x000fe2000bf05270 */
[----:B------:R-:W-:Y:S01]  /*5db0*/  UMOV UR35, UR7 ;  /* 0x0000000700237c82 */ /* 0x000fe20008000000 */
[----:B------:R-:W-:Y:S01]  /*5dc0*/  UMOV UR34, UR9 ;  /* 0x0000000900227c82 */ /* 0x000fe20008000000 */
[----:B--2---:R-:W-:-:S02]  /*5dd0*/  UISETP.NE.AND UP0, UPT, UR16, 0x1, UPT ;  /* 0x000000011000788c */ /* 0x004fc4000bf05270 */
[----:B------:R-:W-:Y:S02]  /*5de0*/  UPLOP3.LUT UP4, UPT, UPT, UPT, UPT, 0x40, 0x4 ;  /* 0x000000000004789c */ /* 0x000fe40003f8e870 */
[----:B------:R-:W-:Y:S01]  /*5df0*/  UISETP.GE.AND UP2, UPT, UR42, 0x1, UPT ;  /* 0x000000012a00788c */ /* 0x000fe2000bf46270 */
[----:B------:R-:W1:Y:S01]  /*5e00*/  LDCU.64 UR14, c[0x0][0xb28] ;  /* 0x00016500ff0e77ac */ /* 0x000e620008000a00 */
[----:B------:R-:W-:Y:S02]  /*5e10*/  UISETP.NE.AND.EX UP6, UPT, UR27, URZ, UPT, UP6 ;  /* 0x000000ff1b00728c */ /* 0x000fe4000bfc5360 */
[----:B------:R-:W-:Y:S02]  /*5e20*/  UPRMT UR55, UR55, 0x654, UR5 ;  /* 0x0000065437377896 */ /* 0x000fe40008000005 */
[----:B------:R-:W-:Y:S02]  /*5e30*/  USHF.R.U32.HI UR35, URZ, UR29, UR35 ;  /* 0x0000001dff237299 */ /* 0x000fe40008011623 */
[----:B---3--:R-:W-:-:S02]  /*5e40*/  USHF.R.U32.HI UR34, URZ, UR38, UR34 ;  /* 0x00000026ff227299 */ /* 0x008fc40008011622 */
[----:B------:R-:W-:Y:S02]  /*5e50*/  UISETP.NE.AND UP0, UPT, UR30, 0x1, UPT ;  /* 0x000000011e00788c */ /* 0x000fe4000bf05270 */
[----:B------:R-:W-:-:S11]  /*5e60*/  UISETP.NE.AND UP3, UPT, UR4, 0x1, UPT ;  /* 0x000000010400788c */ /* 0x000fd6000bf65270 */
.L_x_131:
[C---:B------:R-:W-:Y:S02]  /*5e70*/  LEA R3, R10.reuse, UR17, 0x3 ;  /* 0x000000110a037c11 */ /* 0x040fe4000f8e18ff */
[----:B------:R-:W-:Y:S02]  /*5e80*/  SHF.L.U32 R0, R9, 0x1f, RZ ;  /* 0x0000001f09007819 */ /* 0x000fe400000006ff */
[----:B------:R-:W-:Y:S02]  /*5e90*/  LEA R4, R10, UR17, 0x4 ;  /* 0x000000110a047c11 */ /* 0x000fe4000f8e20ff */
[----:B--2---:R-:W2:Y:S02]  /*5ea0*/  SYNCS.PHASECHK.TRANS64.TRYWAIT P0, [R3+URZ+0x2b0], R0 ;  /* 0x0002b000030075a7 */ /* 0x004ea400080011ff */
[----:B--2---:R-:W-:Y:S05]  /*5eb0*/  @!P0 BRA `(.L_x_124) ;  /* 0x0000004400d08947 */ /* 0x004fea0003800000 */
.L_x_255:
[----:B------:R-:W3:Y:S01]  /*5ec0*/  LDS.128 R4, [R4+0x340] ;  /* 0x0003400004047984 */ /* 0x000ee20000000c00 */
[----:B------:R-:W-:Y:S01]  /*5ed0*/  UISETP.GE.AND UP0, UPT, UR42, 0x1, UPT ;  /* 0x000000012a00788c */ /* 0x000fe2000bf06270 */
[----:B------:R-:W-:Y:S01]  /*5ee0*/  @!PT LDS RZ, [RZ] ;  /* 0x00000000fffff984 */ /* 0x000fe20000000800 */
[----:B------:R-:W-:Y:S01]  /*5ef0*/  @!PT LDS RZ, [RZ] ;  /* 0x00000000fffff984 */ /* 0x000fe20000000800 */
[----:B------:R-:W-:Y:S01]  /*5f00*/  @!PT LDS RZ, [RZ] ;  /* 0x00000000fffff984 */ /* 0x000fe20000000800 */
[----:B------:R-:W-:Y:S01]  /*5f10*/  @!PT LDS RZ, [RZ] ;  /* 0x00000000fffff984 */ /* 0x000fe20000000800 */
[----:B------:R4:W-:Y:S06]  /*5f20*/  MEMBAR.ALL.CTA ;  /* 0x0000000000007992 */ /* 0x0009ec0000008000 */
[----:B----4-:R-:W4:Y:S01]  /*5f30*/  FENCE.VIEW.ASYNC.S ;  /* 0x00000000000073c6 */ /* 0x010f220000000000 */
[----:B---3--:R-:W-:Y:S11]  /*5f40*/  LOP3.LUT P0, RZ, R6, 0x1, RZ, 0xc0, !PT ;  /* 0x0000000106ff7812 */ /* 0x008ff6000780c0ff */
[----:B------:R-:W-:Y:S02]  /*5f50*/  @!UPT UIADD3 URZ, UPT, UPT, URZ, URZ, URZ ;  /* 0x000000fffffff290 */ /* 0x000fe4000fffe0ff */
[----:B----4-:R-:W-:Y:S01]  /*5f60*/  VOTEU.ANY UP2, P0 ;  /* 0x0000000000ff7886 */ /* 0x010fe20000040100 */
[----:B------:R-:W-:Y:S11]  /*5f70*/  PLOP3.LUT P0, PT, PT, PT, UP2, 0x80, 0x8 ;  /* 0x000000000008781c */ /* 0x000ff60003f0f028 */
[----:B------:R-:W-:Y:S02]  /*5f80*/  @!UPT UIADD3 URZ, UPT, UPT, URZ, URZ, URZ ;  /* 0x000000fffffff290 */ /* 0x000fe4000fffe0ff */
[----:B--2---:R-:W-:Y:S02]  /*5f90*/  @P0 SHF.R.U32.HI R0, RZ, 0x10, R5 ;  /* 0x00000010ff000819 */ /* 0x004fe40000011605 */
[----:B------:R-:W-:Y:S02]  /*5fa0*/  @P0 MOV R2, R4 ;  /* 0x0000000400020202 */ /* 0x000fe40000000f00 */
[----:B------:R-:W-:Y:S01]  /*5fb0*/  @P0 R2UR UR4, R0 ;  /* 0x00000000000402ca */ /* 0x000fe200000e0000 */
[----:B------:R-:W-:Y:S01]  /*5fc0*/  VIADD R0, R3, 0x2c0 ;  /* 0x000002c003007836 */ /* 0x000fe20000000000 */
[----:B------:R-:W-:Y:S02]  /*5fd0*/  @P0 LOP3.LUT R4, R5, 0xffff, RZ, 0xc0, !PT ;  /* 0x0000ffff05040812 */ /* 0x000fe400078ec0ff */
[----:B------:R-:W-:Y:S02]  /*5fe0*/  @P0 R2UR UR6, R2 ;  /* 0x00000000020602ca */ /* 0x000fe400000e0000 */
[----:B------:R-:W-:Y:S02]  /*5ff0*/  PRMT R0, RZ, 0x654, R0 ;  /* 0x00000654ff007816 */ /* 0x000fe40000000000 */
[----:B------:R-:W-:Y:S02]  /*6000*/  @P0 R2UR UR5, R4 ;  /* 0x00000000040502ca */ /* 0x000fe400000e0000 */
[----:B------:R2:W-:Y:S03]  /*6010*/  SYNCS.ARRIVE.TRANS64.RED.A1T0 RZ, [R0+URZ], RZ ;  /* 0x000000ff00ff79a7 */ /* 0x0005e600081004ff */
[----:B------:R-:W-:Y:S04]  /*6020*/  @UP2 UMOV UR25, UR4 ;  /* 0x0000000400192c82 */ /* 0x000fe80008000000 */
[----:B------:R-:W-:Y:S04]  /*6030*/  @UP2 UMOV UR13, UR6 ;  /* 0x00000006000d2c82 */ /* 0x000fe80008000000 */
[----:B------:R-:W-:Y:S01]  /*6040*/  @UP2 UMOV UR7, UR5 ;  /* 0x0000000500072c82 */ /* 0x000fe20008000000 */
[----:B------:R-:W-:Y:S05]  /*6050*/  BRA.U !UP0, `(.L_x_125) ;  /* 0x0000000108c07547 */ /* 0x000fea000b800000 */
[----:B------:R-:W-:Y:S02]  /*6060*/  UIMAD.WIDE.U32 UR10, UR7, UR31, URZ ;  /* 0x0000001f070a72a5 */ /* 0x000fe4000f8e00ff */
[----:B------:R-:W-:Y:S02]  /*6070*/  UP2UR UR12, UPR, URZ, 0x4 ;  /* 0x00000004ff0c7883 */ /* 0x000fe40008000000 */
[----:B------:R-:W-:Y:S02]  /*6080*/  UISETP.NE.AND UP2, UPT, UR30, 0x1, UPT ;  /* 0x000000011e00788c */ /* 0x000fe4000bf45270 */
[----:B------:R-:W-:Y:S02]  /*6090*/  UIMAD.WIDE.U32 UR18, UR13, UR28, URZ ;  /* 0x0000001c0d1272a5 */ /* 0x000fe4000f8e00ff */
[----:B------:R-:W-:Y:S02]  /*60a0*/  USEL UR4, UR32, UR34, !UP2 ;  /* 0x0000002220047287 */ /* 0x000fe4000d000000 */
[----:B------:R-:W-:Y:S02]  /*60b0*/  UISETP.NE.AND UP0, UPT, UR16, 0x1, UPT ;  /* 0x000000011000788c */ /* 0x000fe4000bf05270 */
[----:B------:R-:W-:Y:S02]  /*60c0*/  UP2UR UR24, UPR, URZ, 0x2 ;  /* 0x00000002ff187883 */ /* 0x000fe40008000000 */
[----:B------:R-:W-:Y:S02]  /*60d0*/  UISETP.NE.AND UP1, UPT, UR42, 0x1, UPT ;  /* 0x000000012a00788c */ /* 0x000fe4000bf25270 */
[----:B-1----:R-:W-:Y:S02]  /*60e0*/  UIMAD.WIDE.U32 UR20, UR4, UR14, URZ ;  /* 0x0000000e041472a5 */ /* 0x002fe4000f8e00ff */
[----:B------:R-:W-:Y:S01]  /*60f0*/  USEL UR8, UR33, UR35, !UP0 ;  /* 0x0000002321087287 */ /* 0x000fe2000c000000 */
[----:B------:R-:W-:Y:S02]  /*6100*/  UMOV UR5, UR11 ;  /* 0x0000000b00057c82 */ /* 0x000fe40008000000 */
[----:B------:R-:W-:Y:S02]  /*6110*/  USHF.R.U32.HI UR6, URZ, UR38, UR5 ;  /* 0x00000026ff067299 */ /* 0x000fe40008011605 */
[----:B------:R-:W-:Y:S02]  /*6120*/  UIMAD.WIDE.U32 UR22, UR8, UR14, URZ ;  /* 0x0000000e081672a5 */ /* 0x000fe4000f8e00ff */
[----:B------:R-:W-:Y:S02]  /*6130*/  USEL UR6, UR7, UR6, !UP2 ;  /* 0x0000000607067287 */ /* 0x000fe4000d000000 */
[----:B------:R-:W-:Y:S02]  /*6140*/  UISETP.NE.AND UP2, UPT, UR12, URZ, UPT ;  /* 0x000000ff0c00728c */ /* 0x000fe4000bf45270 */
[----:B------:R-:W-:Y:S01]  /*6150*/  UIMAD.WIDE.U32 UR10, UR6, UR14, URZ ;  /* 0x0000000e060a72a5 */ /* 0x000fe2000f8e00ff */
[----:B------:R-:W-:Y:S02]  /*6160*/  UMOV UR5, UR19 ;  /* 0x0000001300057c82 */ /* 0x000fe40008000000 */
[----:B------:R-:W-:Y:S03]  /*6170*/  USHF.R.U32.HI UR9, URZ, UR29, UR5 ;  /* 0x0000001dff097299 */ /* 0x000fe60008011605 */
[----:B------:R-:W-:Y:S02]  /*6180*/  UMOV UR5, UR21 ;  /* 0x0000001500057c82 */ /* 0x000fe40008000000 */
[----:B------:R-:W-:Y:S03]  /*6190*/  @UP1 USHF.R.U32.HI UR4, URZ, UR15, UR5 ;  /* 0x0000000fff041299 */ /* 0x000fe60008011605 */
[----:B------:R-:W-:Y:S01]  /*61a0*/  UMOV UR5, UR23 ;  /* 0x0000001700057c82 */ /* 0x000fe20008000000 */
[----:B------:R-:W-:Y:S02]  /*61b0*/  UIMAD UR4, UR42, UR4, URZ ;  /* 0x000000042a0472a4 */ /* 0x000fe4000f8e02ff */
[----:B------:R-:W-:Y:S02]  /*61c0*/  @UP1 USHF.R.U32.HI UR8, URZ, UR15, UR5 ;  /* 0x0000000fff081299 */ /* 0x000fe40008011605 */
[----:B------:R-:W-:Y:S02]  /*61d0*/  USEL UR5, UR13, UR9, !UP0 ;  /* 0x000000090d057287 */ /* 0x000fe4000c000000 */
[----:B------:R-:W-:Y:S02]  /*61e0*/  UIMAD UR9, UR42, UR8, URZ ;  /* 0x000000082a0972a4 */ /* 0x000fe4000f8e02ff */
[----:B------:R-:W-:Y:S03]  /*61f0*/  UISETP.GE.AND UP0, UPT, UR6, UR4, UPT ;  /* 0x000000040600728c */ /* 0x000fe6000bf06270 */
[----:B------:R-:W-:Y:S01]  /*6200*/  UMOV UR4, UR11 ;  /* 0x0000000b00047c82 */ /* 0x000fe20008000000 */
[----:B------:R-:W-:Y:S02]  /*6210*/  UISETP.GE.OR UP0, UPT, UR5, UR9, UP0 ;  /* 0x000000090500728c */ /* 0x000fe40008706670 */
[----:B------:R-:W-:Y:S02]  /*6220*/  USHF.R.U32.HI UR4, URZ, UR15, UR4 ;  /* 0x0000000fff047299 */ /* 0x000fe40008011604 */
[----:B------:R-:W-:Y:S02]  /*6230*/  UIMAD.WIDE.U32 UR10, UR5, UR14, URZ ;  /* 0x0000000e050a72a5 */ /* 0x000fe4000f8e00ff */
[----:B------:R-:W-:Y:S04]  /*6240*/  USEL UR12, UR6, UR4, !UP1 ;  /* 0x00000004060c7287 */ /* 0x000fe8000c800000 */
[----:B------:R-:W-:Y:S01]  /*6250*/  UIADD3 UR9, UPT, UPT, -UR12, URZ, URZ ;  /* 0x000000ff0c097290 */ /* 0x000fe2000fffe1ff */
[----:B------:R-:W-:Y:S02]  /*6260*/  @!UP0 UMOV UR4, UR11 ;  /* 0x0000000b00048c82 */ /* 0x000fe40008000000 */
[----:B------:R-:W-:Y:S02]  /*6270*/  @!UP0 USHF.R.U32.HI UR4, URZ, UR15, UR4 ;  /* 0x0000000fff048299 */ /* 0x000fe40008011604 */
[----:B------:R-:W-:Y:S02]  /*6280*/  UIMAD UR9, UR42, UR9, UR6 ;  /* 0x000000092a0972a4 */ /* 0x000fe4000f8e0206 */
[----:B------:R-:W-:Y:S02]  /*6290*/  @!UP0 USEL UR4, UR5, UR4, !UP1 ;  /* 0x0000000405048287 */ /* 0x000fe4000c800000 */
[----:B------:R-:W-:Y:S02]  /*62a0*/  UISETP.NE.AND UP1, UPT, UR24, URZ, UPT ;  /* 0x000000ff1800728c */ /* 0x000fe4000bf25270 */
[----:B------:R-:W-:Y:S02]  /*62b0*/  @!UP0 UIMAD UR9, UR8, UR9, UR4 ;  /* 0x00000009080982a4 */ /* 0x000fe4000f8e0204 */
[----:B------:R-:W-:Y:S02]  /*62c0*/  @!UP0 UIADD3 UR10, UPT, UPT, UR12, -UR4, URZ ;  /* 0x800000040c0a8290 */ /* 0x000fe4000fffe0ff */
[----:B------:R-:W-:Y:S02]  /*62d0*/  UIADD3 UR4, UPT, UPT, -UR5, URZ, URZ ;  /* 0x000000ff05047290 */ /* 0x000fe4000fffe1ff */
[----:B------:R-:W-:Y:S02]  /*62e0*/  UIADD3 UR8, UPT, UPT, -UR6, URZ, URZ ;  /* 0x000000ff06087290 */ /* 0x000fe4000fffe1ff */
[----:B------:R-:W-:Y:S02]  /*62f0*/  @!UP0 UIMAD UR6, UR10, UR42, UR5 ;  /* 0x0000002a0a0682a4 */ /* 0x000fe4000f8e0205 */
[----:B------:R-:W-:Y:S02]  /*6300*/  UIMAD UR13, UR16, UR4, UR13 ;  /* 0x00000004100d72a4 */ /* 0x000fe4000f8e020d */
[----:B------:R-:W-:Y:S01]  /*6310*/  UIMAD UR7, UR30, UR8, UR7 ;  /* 0x000000081e0772a4 */ /* 0x000fe2000f8e0207 */
[----:B------:R-:W-:Y:S02]  /*6320*/  @!UP0 UMOV UR5, UR9 ;  /* 0x0000000900058c82 */ /* 0x000fe40008000000 */
[----:B------:R-:W-:Y:S02]  /*6330*/  UIMAD UR13, UR5, UR16, UR13 ;  /* 0x00000010050d72a4 */ /* 0x000fe4000f8e020d */
[----:B------:R-:W-:Y:S11]  /*6340*/  UIMAD UR7, UR6, UR30, UR7 ;  /* 0x0000001e060772a4 */ /* 0x000ff6000f8e0207 */
[----:B------:R-:W-:Y:S01]  /*6350*/  @!UPT UIADD3 URZ, UPT, UPT, URZ, URZ, URZ ;  /* 0x000000fffffff290 */ /* 0x000fe2000fffe0ff */
.L_x_125:
[----:B------:R-:W3:Y:S01]  /*6360*/  @!UP3 LDCU.128 UR20, c[0x0][0xb10] ;  /* 0x00016200ff14b7ac */ /* 0x000ee20008000c00 */
[----:B------:R-:W-:Y:S02]  /*6370*/  ISETP.NE.U32.AND P0, PT, RZ, UR26, PT ;  /* 0x0000001aff007c0c */ /* 0x000fe4000bf05070 */
[----:B------:R-:W-:Y:S02]  /*6380*/  SHF.L.U32 R2, R11, 0x1f, RZ ;  /* 0x0000001f0b027819 */ /* 0x000fe400000006ff */
[----:B------:R-:W-:Y:S01]  /*6390*/  ISETP.NE.AND.EX P0, PT, RZ, UR27, PT, P0 ;  /* 0x0000001bff007c0c */ /* 0x000fe2000bf05300 */
[----:B------:R-:W4:Y:S01]  /*63a0*/  @!UP3 LDCU UR5, c[0x0][0xb0c] ;  /* 0x00016180ff05b7ac */ /* 0x000f220008000800 */
[----:B---3--:R-:W-:Y:S07]  /*63b0*/  UIMAD.WIDE.U32 UR8, UR13, UR20, URZ ;  /* 0x000000140d0872a5 */ /* 0x008fee000f8e00ff */
[----:B------:R-:W-:Y:S01]  /*63c0*/  @!UP3 UMOV UR4, UR9 ;  /* 0x000000090004bc82 */ /* 0x000fe20008000000 */
[----:B----4-:R-:W-:Y:S02]  /*63d0*/  @!UP3 UISETP.NE.AND UP0, UPT, UR5, 0x1, UPT ;  /* 0x000000010500b88c */ /* 0x010fe4000bf05270 */
[----:B------:R-:W-:Y:S02]  /*63e0*/  @!UP3 USHF.R.U32.HI UR4, URZ, UR21, UR4 ;  /* 0x00000015ff04b299 */ /* 0x000fe40008011604 */
[----:B------:R-:W-:Y:S02]  /*63f0*/  UIMAD.WIDE.U32 UR8, UR7, UR23, URZ ;  /* 0x00000017070872a5 */ /* 0x000fe4000f8e00ff */
[----:B------:R-:W-:Y:S02]  /*6400*/  @!UP3 USEL UR10, UR13, UR4, !UP0 ;  /* 0x000000040d0ab287 */ /* 0x000fe4000c000000 */
[----:B------:R-:W-:Y:S03]  /*6410*/  @!UP3 UISETP.NE.AND UP0, UPT, UR22, 0x1, UPT ;  /* 0x000000011600b88c */ /* 0x000fe6000bf05270 */
[----:B------:R-:W-:Y:S02]  /*6420*/  @!UP3 UMOV UR6, UR9 ;  /* 0x000000090006bc82 */ /* 0x000fe40008000000 */
[----:B------:R-:W3:Y:S02]  /*6430*/  @!UP3 LDCU UR4, c[0x0][0xb20] ;  /* 0x00016400ff04b7ac */ /* 0x000ee40008000800 */
[----:B---3--:R-:W-:Y:S04]  /*6440*/  @!UP3 USHF.R.U32.HI UR6, URZ, UR4, UR6 ;  /* 0x00000004ff06b299 */ /* 0x008fe80008011606 */
[----:B------:R-:W-:Y:S04]  /*6450*/  @!UP3 USEL UR6, UR7, UR6, !UP0 ;  /* 0x000000060706b287 */ /* 0x000fe8000c000000 */
[----:B------:R-:W-:Y:S02]  /*6460*/  @!UP3 UIADD3 UR4, UPT, UPT, -UR10, UR6, URZ ;  /* 0x000000060a04b290 */ /* 0x000fe4000fffe1ff */
[----:B------:R-:W-:Y:S02]  /*6470*/  @!UP3 UIADD3 UR6, UPT, UPT, UR10, -UR6, URZ ;  /* 0x800000060a06b290 */ /* 0x000fe4000fffe0ff */
[----:B------:R-:W-:Y:S02]  /*6480*/  @!UP3 UIMAD UR13, UR4, UR5, UR13 ;  /* 0x00000005040db2a4 */ /* 0x000fe4000f8e020d */
[----:B------:R-:W-:Y:S01]  /*6490*/  @!UP3 UIMAD UR7, UR6, UR22, UR7 ;  /* 0x000000160607b2a4 */ /* 0x000fe2000f8e0207 */
[----:B------:R-:W-:Y:S11]  /*64a0*/  BRA.U UP4, `(.L_x_126) ;  /* 0x0000000104107547 */ /* 0x000ff6000b800000 */
[----:B------:R-:W-:Y:S04]  /*64b0*/  MOV R3, UR37 ;  /* 0x0000002500037c02 */ /* 0x000fe80008000f00 */
[----:B------:R-:W-:Y:S04]  /*64c0*/  SHF.L.U32 R3, R3, 0x1f, RZ ;  /* 0x0000001f03037819 */ /* 0x000fe800000006ff */
[----:B------:R-:W3:Y:S02]  /*64d0*/  SYNCS.PHASECHK.TRANS64.TRYWAIT P1, [UR17+0x2a8], R3 ;  /* 0x0002a803ff0075a7 */ /* 0x000ee40008021111 */
[----:B---3--:R-:W-:Y:S05]  /*64e0*/  @!P1 BRA `(.L_x_127) ;  /* 0x0000004000589947 */ /* 0x008fea0003800000 */
.L_x_126:
[----:B------:R-:W-:Y:S05]  /*64f0*/  BRA.U !UP6, `(.L_x_128) ;  /* 0x000000010e387547 */ /* 0x000fea000b800000 */
[----:B------:R-:W-:Y:S01]  /*6500*/  UPLOP3.LUT UP1, UPT, UPT, UPT, UP5, 0x80, 0x8 ;  /* 0x000000000008789c */ /* 0x000fe20003f2f050 */
[----:B--2---:R-:W-:Y:S01]  /*6510*/  HFMA2 R0, -RZ, RZ, 0, 5.9604644775390625e-08 ;  /* 0x00000001ff007431 */ /* 0x004fe200000001ff */
[----:B------:R-:W2:Y:S01]  /*6520*/  LDCU.64 UR8, c[0x0][0x358] ;  /* 0x00006b00ff0877ac */ /* 0x000ea20008000a00 */
[----:B------:R-:W-:Y:S03]  /*6530*/  IMAD.MOV.U32 R147, RZ, RZ, 0x1 ;  /* 0x00000001ff937424 */ /* 0x000fe600078e00ff */
[----:B------:R-:W-:Y:S05]  /*6540*/  PLOP3.LUT P1, PT, PT, PT, UP1, 0x80, 0x8 ;  /* 0x000000000008781c */ /* 0x000fea0003f2f018 */
[----:B------:R-:W3:Y:S01]  /*6550*/  @UP1 LDCU.64 UR4, c[0x0][0x888] ;  /* 0x00011100ff0417ac */ /* 0x000ee20008000a00 */
[----:B------:R-:W-:Y:S07]  /*6560*/  @UP1 UIMAD UR6, UR36, UR26, URZ ;  /* 0x0000001a240612a4 */ /* 0x000fee000f8e02ff */
[----:B------:R-:W-:Y:S01]  /*6570*/  @!P1 PRMT R147, R0, 0x7610, R147 ;  /* 0x0000761000939816 */ /* 0x000fe20000000093 */
[----:B---3--:R-:W-:Y:S06]  /*6580*/  @UP1 UIMAD.WIDE UR4, UR6, 0x4, UR4 ;  /* 0x00000004060418a5 */ /* 0x008fec000f8e0204 */
[----:B-----5:R-:W-:Y:S01]  /*6590*/  IMAD.U32 R72, RZ, RZ, UR4 ;  /* 0x00000004ff487e24 */ /* 0x020fe2000f8e00ff */
[----:B------:R-:W-:Y:S04]  /*65a0*/  MOV R73, UR5 ;  /* 0x0000000500497c02 */ /* 0x000fe80008000f00 */
[----:B------:R-:W3:Y:S01]  /*65b0*/  @!UP1 LDCU UR4, c[0x0][0x880] ;  /* 0x00011000ff0497ac */ /* 0x000ee20008000800 */
[----:B--2---:R4:W5:Y:S02]  /*65c0*/  @P1 LDG.E R72, desc[UR8][R72.64] ;  /* 0x0000000848481981 */ /* 0x004964000c1e1900 */
[----:B---34-:R-:W-:Y:S07]  /*65d0*/  @!P1 IMAD.U32 R72, RZ, RZ, UR4 ;  /* 0x00000004ff489e24 */ /* 0x018fee000f8e00ff */
.L_x_128:
[----:B-----5:R-:W-:Y:S01]  /*65e0*/  @!P0 ISETP.EQ.AND P2, PT, R72, RZ, PT ;  /* 0x000000ff4800820c */ /* 0x020fe20003f42270 */
[----:B------:R-:W-:Y:S01]  /*65f0*/  @!UPT UIADD3 URZ, UPT, UPT, URZ, URZ, URZ ;  /* 0x000000fffffff290 */ /* 0x000fe2000fffe0ff */
[----:B------:R-:W-:Y:S11]  /*6600*/  @!P0 BRA `(.L_x_129) ;  /* 0x0000000000148947 */ /* 0x000ff60003800000 */
[----:B------:R-:W-:Y:S02]  /*6610*/  LOP3.LUT P0, RZ, R147, 0xff, RZ, 0xc0, !PT ;  /* 0x000000ff93ff7812 */ /* 0x000fe4000780c0ff */
[----:B------:R-:W-:Y:S04]  /*6620*/  PLOP3.LUT P2, PT, PT, PT, UP1, 0x80, 0x8 ;  /* 0x000000000008781c */ /* 0x000fe80003f4f018 */
[----:B------:R-:W-:Y:S07]  /*6630*/  PLOP3.LUT P2, PT, P2, PT, PT, 0x8, 0x80 ;  /* 0x000000000080781c */ /* 0x000fee000174e170 */
[----:B------:R-:W-:Y:S11]  /*6640*/  @P0 ISETP.EQ.AND P2, PT, R72, RZ, PT ;  /* 0x000000ff4800020c */ /* 0x000ff60003f42270 */
[----:B------:R-:W-:Y:S02]  /*6650*/  @!UPT UIADD3 URZ, UPT, UPT, URZ, URZ, URZ ;  /* 0x000000fffffff290 */ /* 0x000fe4000fffe0ff */
.L_x_129:
[----:B------:R-:W3:Y:S01]  /*6660*/  SYNCS.PHASECHK.TRANS64.TRYWAIT P0, [UR17+0x298], R2 ;  /* 0x00029802ff0075a7 */ /* 0x000ee20008001111 */
[----:B------:R-:W-:Y:S02]  /*6670*/  ELECT P1, URZ, PT ;  /* 0x0000000000ff782f */ /* 0x000fe40003820000 */
[----:B------:R-:W-:Y:S01]  /*6680*/  IADD3 R10, PT, PT, R10, 0x1, RZ ;  /* 0x000000010a0a7810 */ /* 0x000fe20007ffe0ff */
[----:B---3--:R-:W-:Y:S10]  /*6690*/  @!P0 BRA `(.L_x_130) ;  /* 0x0000004000048947 */ /* 0x008ff40003800000 */
.L_x_258:
[----:B------:R-:W-:Y:S01]  /*66a0*/  PLOP3.LUT P1, PT, P2, P1, PT, 0xf2, 0x2f ;  /* 0x00000000002f781c */ /* 0x000fe20001723e72 */
[----:B------:R-:W-:Y:S01]  /*66b0*/  UMOV UR18, 0x0 ;  /* 0x0000000000127882 */ /* 0x000fe20000000000 */
[----:B------:R-:W-:Y:S01]  /*66c0*/  UMOV UR19, 0x10000000 ;  /* 0x1000000000137882 */ /* 0x000fe20000000000 */
[----:B------:R-:W-:Y:S01]  /*66d0*/  UMOV UR12, UR36 ;  /* 0x00000024000c7c82 */ /* 0x000fe20008000000 */
[----:B------:R-:W-:Y:S01]  /*66e0*/  LOP3.LUT R11, R11, 0x1, RZ, 0x3c, !PT ;  /* 0x000000010b0b7812 */ /* 0x000fe200078e3cff */
[----:B------:R-:W-:Y:S01]  /*66f0*/  UMOV UR36, UR25 ;  /* 0x0000001900247c82 */ /* 0x000fe20008000000 */
[----:B------:R-:W-:Y:S07]  /*6700*/  UPLOP3.LUT UP4, UPT, UPT, UPT, UPT, 0x80, 0x8 ;  /* 0x000000000008789c */ /* 0x000fee0003f8f070 */
[----:B--2---:R-:W-:Y:S01]  /*6710*/  @!P1 IADD3 R2, P0, PT, R12, 0x580, RZ ;  /* 0x000005800c029810 */ /* 0x004fe20007f1e0ff */
[----:B------:R-:W-:Y:S03]  /*6720*/  VOTEU.ALL UP0, P1 ;  /* 0x0000000000ff7886 */ /* 0x000fe60000800000 */
[----:B------:R-:W-:Y:S01]  /*6730*/  @!P1 R2UR UR5, R2 ;  /* 0x00000000020592ca */ /* 0x000fe200000e0000 */
[----:B------:R-:W-:Y:S01]  /*6740*/  @!P1 IMAD.X R0, RZ, RZ, R13, P0 ;  /* 0x000000ffff009224 */ /* 0x000fe200000e060d */
[----:B------:R-:W-:Y:S01]  /*6750*/  @!UP0 USHF.L.U32 UR10, UR46, 0x6, URZ ;  /* 0x000000062e0a8899 */ /* 0x000fe200080006ff */
[----:B------:R-:W-:Y:S01]  /*6760*/  ISETP.NE.AND P0, PT, R10, 0x2, PT ;  /* 0x000000020a00780c */ /* 0x000fe20003f05270 */
[----:B------:R-:W-:Y:S02]  /*6770*/  @!UP0 USHF.L.U32 UR11, UR45, 0x7, URZ ;  /* 0x000000072d0b8899 */ /* 0x000fe400080006ff */
[----:B------:R-:W-:Y:S01]  /*6780*/  @!P1 R2UR UR4, R0 ;  /* 0x00000000000492ca */ /* 0x000fe200000e0000 */
[----:B------:R-:W-:Y:S01]  /*6790*/  @!UP0 UIADD3 UR8, UPT, UPT, UR17, 0x400, URZ ;  /* 0x0000040011088890 */ /* 0x000fe2000fffe0ff */
[----:B------:R-:W-:Y:S01]  /*67a0*/  SEL R0, RZ, 0x1, P0 ;  /* 0x00000001ff007807 */ /* 0x000fe20000000000 */
[----:B------:R-:W-:Y:S01]  /*67b0*/  @!UP0 UIADD3 UR9, UPT, UPT, UR17, 0x290, URZ ;  /* 0x0000029011098890 */ /* 0x000fe2000fffe0ff */
[----:B------:R-:W-:Y:S01]  /*67c0*/  SEL R10, R10, RZ, P0 ;  /* 0x000000ff0a0a7207 */ /* 0x000fe20000000000 */
[----:B------:R-:W-:Y:S01]  /*67d0*/  VOTEU.ALL UP0, P1 ;  /* 0x0000000000ff7886 */ /* 0x000fe20000800000 */
[----:B------:R-:W-:Y:S01]  /*67e0*/  LOP3.LUT R9, R9, R0, RZ, 0x3c, !PT ;  /* 0x0000000009097212 */ /* 0x000fe200078e3cff */
[----:B------:R-:W-:Y:S01]  /*67f0*/  IMAD.U32 R2, RZ, RZ, UR5 ;  /* 0x00000005ff027e24 */ /* 0x000fe2000f8e00ff */
[----:B------:R-:W-:Y:S02]  /*6800*/  UIADD3 UR46, UPT, UPT, UR7, UR60, URZ ;  /* 0x0000003c072e7290 */ /* 0x000fe4000fffe0ff */
[----:B------:R-:W-:Y:S03]  /*6810*/  UIADD3 UR45, UPT, UPT, UR13, UR57, URZ ;  /* 0x000000390d2d7290 */ /* 0x000fe6000fffe0ff */
[----:B------:R-:W-:Y:S01]  /*6820*/  IMAD.U32 R3, RZ, RZ, UR4 ;  /* 0x00000004ff037e24 */ /* 0x000fe2000f8e00ff */
[----:B------:R-:W-:Y:S04]  /*6830*/  @!P1 R2UR UR4, R2 ;  /* 0x00000000020492ca */ /* 0x000fe800000e0000 */
[----:B------:R-:W-:Y:S11]  /*6840*/  @!P1 R2UR UR5, R3 ;  /* 0x00000000030592ca */ /* 0x000ff600000e0000 */
[----:B------:R-:W-:Y:S02]  /*6850*/  @!UPT UIADD3 URZ, UPT, UPT, URZ, URZ, URZ ;  /* 0x000000fffffff290 */ /* 0x000fe4000fffe0ff */
[----:B------:R2:W-:Y:S01]  /*6860*/  @!UP0 UTMALDG.3D [UR8], [UR4], desc[UR18] ;  /* 0x00001208040085b4 */ /* 0x0005e20008011000 */
[----:B------:R2:W-:Y:S01]  /*6870*/  @!P1 SYNCS.ARRIVE.TRANS64.RED.A0TR RZ, [UR17+0x290], R8 ;  /* 0x00029008ffff99a7 */ /* 0x0005e20008300411 */
[----:B------:R-:W-:Y:S01]  /*6880*/  SYNCS.ARRIVE.TRANS64.RED.A1T0 RZ, [UR55], RZ ;  /* 0x000000ffffff79a7 */ /* 0x000fe20008100437 */
[----:B------:R-:W-:Y:S05]  /*6890*/  BRA.U UP2, `(.L_x_131) ;  /* 0xfffffff502747547 */ /* 0x000fea000b83ffff */
[----:B------:R-:W-:Y:S07]  /*68a0*/  MOV R0, UR17 ;  /* 0x0000001100007c02 */ /* 0x000fee0008000f00 */
.L_x_132:
[----:B---3--:R-:W-:-:S04]  /*68b0*/  SHF.L.U32 R2, R11, 0x1f, RZ ;  /* 0x0000001f0b027819 */ /* 0x008fc800000006ff */
[----:B------:R3:W4:Y:S03]  /*68c0*/  SYNCS.PHASECHK.TRANS64.TRYWAIT P0, [R0+URZ+0x298], R2 ;  /* 0x00029802000075a7 */ /* 0x00072600080011ff */
[----:B----4-:R-:W-:Y:S05]  /*68d0*/  @!P0 NANOSLEEP.SYNCS 0x989680 ;  /* 0x009896800000895d */ /* 0x010fea0003900000 */
[----:B------:R-:W4:Y:S02]  /*68e0*/  @!P0 SYNCS.PHASECHK.TRANS64 P0, [R0+URZ+0x298], R2 ;  /* 0x00029802000085a7 */ /* 0x000f2400080010ff */
[----:B-12-4-:R-:W-:Y:S05]  /*68f0*/  @P0 EXIT ;  /* 0x000000000000094d */ /* 0x016fea0003800000 */
[----:B------:R-:W-:Y:S05]  /*6900*/  BRA `(.L_x_132) ;  /* 0xfffffffc00e87947 */ /* 0x000fea000383ffff */
.L_x_123:
[----:B------:R-:W-:-:S06]  /*6910*/  UISETP.GE.AND UP0, UPT, UR20, 0x4, UPT ;  /* 0x000000041400788c */ /* 0x000fcc000bf06270 */
[----:B------:R-:W-:-:S13]  /*6920*/  PLOP3.LUT P0, PT, PT, PT, UP0, 0x80, 0x8 ;  /* 0x000000000008781c */ /* 0x000fda0003f0f008 */
[----:B-1----:R-:W-:Y:S05]  /*6930*/  @!P0 EXIT ;  /* 0x000000000000894d */ /* 0x002fea0003800000 */
[----:B------:R-:W-:Y:S01]  /*6940*/  BAR.SYNC.DEFER_BLOCKING 0x6, 0xa0 ;  /* 0x0182800000007b1d */ /* 0x000fe20000010000 */
[C---:B------:R-:W-:Y:S01]  /*6950*/  IMAD.SHL.U32 R146, R142.reuse, 0x40, RZ ;  /* 0x000000408e927824 */ /* 0x040fe200078e00ff */
[C---:B------:R-:W-:Y:S01]  /*6960*/  R2P PR, R142.reuse, 0x6 ;  /* 0x000000068e007804 */ /* 0x040fe20000000000 */
[----:B------:R-:W-:Y:S02]  /*6970*/  IMAD.SHL.U32 R4, R142, 0x8, RZ ;  /* 0x000000088e047824 */ /* 0x000fe400078e00ff */
[----:B------:R-:W-:Y:S02]  /*6980*/  HFMA2 R68, -RZ, RZ, 0, 0 ;  /* 0x00000000ff447431 */ /* 0x000fe400000001ff */
[----:B------:R-:W-:Y:S01]  /*6990*/  IMAD.MOV.U32 R144, RZ, RZ, 0x20 ;  /* 0x00000020ff907424 */ /* 0x000fe200078e00ff */
[----:B------:R-:W-:Y:S01]  /*69a0*/  UMOV UR44, 0x400 ;  /* 0x00000400002c7882 */ /* 0x000fe20000000000 */
[----:B------:R-:W1:Y:S01]  /*69b0*/  LDC.64 R138, c[0x0][0x888] ;  /* 0x00022200ff8a7b82 */ /* 0x000e620000000a00 */
[----:B------:R-:W-:Y:S01]  /*69c0*/  ULEA UR44, UR55, UR44, 0x18 ;  /* 0x0000002c372c7291 */ /* 0x000fe2000f8ec0ff */
[----:B------:R-:W-:Y:S01]  /*69d0*/  LOP3.LUT R5, R146, 0x180, RZ, 0xc0, !PT ;  /* 0x0000018092057812 */ /* 0x000fe200078ec0ff */
[----:B------:R-:W-:Y:S01]  /*69e0*/  IMAD.MOV.U32 R145, RZ, RZ, 0x10 ;  /* 0x00000010ff917424 */ /* 0x000fe200078e00ff */
[----:B------:R-:W-:Y:S01]  /*69f0*/  SEL R144, R144, 0xffffffe0, !P2 ;  /* 0xffffffe090907807 */ /* 0x000fe20005000000 */
[----:B------:R-:W-:Y:S01]  /*6a00*/  IMAD.U32 R69, R142, 0x10000, RZ ;  /* 0x000100008e457824 */ /* 0x000fe200078e00ff */
[----:B------:R-:W-:Y:S01]  /*6a10*/  LOP3.LUT R4, R5, 0x30, R4, 0xf8, !PT ;  /* 0x0000003005047812 */ /* 0x000fe200078ef804 */
[----:B------:R-:W-:Y:S01]  /*6a20*/  UIADD3 UR4, UPT, UPT, UR44, 0x2400, URZ ;  /* 0x000024002c047890 */ /* 0x000fe2000fffe0ff */
[----:B------:R-:W2:Y:S01]  /*6a30*/  LDC.64 R140, c[0x0][0x890] ;  /* 0x00022400ff8c7b82 */ /* 0x000ea20000000a00 */
[----:B------:R-:W-:-:S02]  /*6a40*/  SEL R145, R145, 0xfffffff0, !P1 ;  /* 0xfffffff091917807 */ /* 0x000fc40004800000 */
[----:B------:R-:W-:Y:S02]  /*6a50*/  CS2R R152, SRZ ;  /* 0x0000000000987805 */ /* 0x000fe4000001ff00 */
[----:B------:R-:W-:Y:S02]  /*6a60*/  LOP3.LUT R146, R4, 0x1e40, R146, 0xf8, !PT ;  /* 0x00001e4004927812 */ /* 0x000fe400078ef892 */
[----:B------:R-:W-:Y:S02]  /*6a70*/  CS2R R150, SRZ ;  /* 0x0000000000967805 */ /* 0x000fe4000001ff00 */
[----:B------:R-:W-:Y:S01]  /*6a80*/  SHF.R.U32.HI R143, RZ, 0x4, R144 ;  /* 0x00000004ff8f7819 */ /* 0x000fe20000011690 */
[----:B------:R-:W-:Y:S01]  /*6a90*/  IMAD.U32 R154, RZ, RZ, UR4 ;  /* 0x00000004ff9a7e24 */ /* 0x000fe2000f8e00ff */
[----:B------:R-:W-:Y:S01]  /*6aa0*/  LOP3.LUT R69, R69, 0x600000, RZ, 0xc0, !PT ;  /* 0x0060000045457812 */ /* 0x000fe200078ec0ff */
[----:B------:R-:W3:Y:S01]  /*6ab0*/  LDC.64 R136, c[0x0][0x8b0] ;  /* 0x00022c00ff887b82 */ /* 0x000ee20000000a00 */
[----:B------:R-:W4:Y:S01]  /*6ac0*/  LDS R0, [UR44+0x360] ;  /* 0x0003602cff007984 */ /* 0x000f220008000800 */
[----:B------:R-:W-:Y:S01]  /*6ad0*/  VIADD R4, R146, UR44 ;  /* 0x0000002c92047c36 */ /* 0x000fe20008000000 */
[C---:B------:R-:W-:Y:S01]  /*6ae0*/  LEA.HI R143, R145.reuse, R143, RZ, 0x1c ;  /* 0x0000008f918f7211 */ /* 0x040fe200078fe0ff */
[----:B------:R-:W1:Y:S02]  /*6af0*/  LDCU UR53, c[0x0][0x370] ;  /* 0x00006e00ff3577ac */ /* 0x000e640008000800 */
[--C-:B------:R-:W-:Y:S01]  /*6b00*/  IMAD.IADD R145, R145, 0x1, R4.reuse ;  /* 0x0000000191917824 */ /* 0x100fe200078e0204 */
[----:B------:R-:W-:Y:S01]  /*6b10*/  IADD3 R144, PT, PT, R144, R4, RZ ;  /* 0x0000000490907210 */ /* 0x000fe20007ffe0ff */
[----:B------:R-:W1:Y:S01]  /*6b20*/  LDC.64 R134, c[0x0][0x8a8] ;  /* 0x00022a00ff867b82 */ /* 0x000e620000000a00 */
[----:B------:R-:W-:Y:S01]  /*6b30*/  IMAD R143, R143, 0x10, R4 ;  /* 0x000000108f8f7824 */ /* 0x000fe200078e0204 */
[----:B------:R-:W1:Y:S01]  /*6b40*/  LDCU.64 UR62, c[0x0][0x348] ;  /* 0x00006900ff3e77ac */ /* 0x000e620008000a00 */
[----:B------:R-:W1:Y:S01]  /*6b50*/  LDCU UR43, c[0x0][0xb0c] ;  /* 0x00016180ff2b77ac */ /* 0x000e620008000800 */
[----:B------:R-:W1:Y:S01]  /*6b60*/  LDCU UR39, c[0x0][0xb30] ;  /* 0x00016600ff2777ac */ /* 0x000e620008000800 */
[----:B------:R-:W1:Y:S01]  /*6b70*/  LDCU.64 UR58, c[0x0][0x888] ;  /* 0x00011100ff3a77ac */ /* 0x000e620008000a00 */
[----:B------:R-:W1:Y:S01]  /*6b80*/  LDCU.64 UR40, c[0x0][0xb28] ;  /* 0x00016500ff2877ac */ /* 0x000e620008000a00 */
[----:B------:R-:W1:Y:S01]  /*6b90*/  LDCU.128 UR48, c[0x0][0xb10] ;  /* 0x00016200ff3077ac */ /* 0x000e620008000c00 */
[----:B------:R-:W1:Y:S01]  /*6ba0*/  LDCU UR52, c[0x0][0x374] ;  /* 0x00006e80ff3477ac */ /* 0x000e620008000800 */
[----:B------:R-:W-:Y:S01]  /*6bb0*/  UIADD3 UR56, UPT, UPT, UR44, 0x400, URZ ;  /* 0x000004002c387890 */ /* 0x000fe2000fffe0ff */
[----:B--2-4-:R-:W-:-:S11]  /*6bc0*/  IMAD.IADD R69, R0, 0x1, R69 ;  /* 0x0000000100457824 */ /* 0x014fd600078e0245 */
.L_x_150:
[----:B------:R-:W-:Y:S02]  /*6bd0*/  LEA R3, R150, UR44, 0x3 ;  /* 0x0000002c96037c11 */ /* 0x000fe4000f8e18ff */
[----:B------:R-:W-:Y:S02]  /*6be0*/  SHF.L.U32 R0, R152, 0x1f, RZ ;  /* 0x0000001f98007819 */ /* 0x000fe400000006ff */
[----:B------:R-:W-:Y:S02]  /*6bf0*/  LEA R4, R150, UR44, 0x4 ;  /* 0x0000002c96047c11 */ /* 0x000fe4000f8e20ff */
[----:B--2---:R-:W2:Y:S02]  /*6c00*/  SYNCS.PHASECHK.TRANS64.TRYWAIT P0, [R3+URZ+0x2b0], R0 ;  /* 0x0002b000030075a7 */ /* 0x004ea400080011ff */
[----:B-12---:R-:W-:Y:S05]  /*6c10*/  @!P0 BRA `(.L_x_133) ;  /* 0x0000003800bc8947 */ /* 0x006fea0003800000 */
.L_x_259:
[----:B------:R-:W4:Y:S01]  /*6c20*/  LDS.128 R4, [R4+0x340] ;  /* 0x0003400004047984 */ /* 0x000f220000000c00 */
[----:B------:R-:W-:Y:S01]  /*6c30*/  UISETP.GE.AND UP0, UPT, UR42, 0x1, UPT ;  /* 0x000000012a00788c */ /* 0x000fe2000bf06270 */
[----:B------:R-:W-:Y:S01]  /*6c40*/  @!PT LDS RZ, [RZ] ;  /* 0x00000000fffff984 */ /* 0x000fe20000000800 */
[----:B------:R-:W-:Y:S01]  /*6c50*/  @!PT LDS RZ, [RZ] ;  /* 0x00000000fffff984 */ /* 0x000fe20000000800 */
[----:B------:R-:W-:Y:S01]  /*6c60*/  @!PT LDS RZ, [RZ] ;  /* 0x00000000fffff984 */ /* 0x000fe20000000800 */
[----:B------:R-:W-:Y:S01]  /*6c70*/  @!PT LDS RZ, [RZ] ;  /* 0x00000000fffff984 */ /* 0x000fe20000000800 */
[----:B------:R1:W-:Y:S06]  /*6c80*/  MEMBAR.ALL.CTA ;  /* 0x0000000000007992 */ /* 0x0003ec0000008000 */
[----:B-1----:R-:W1:Y:S01]  /*6c90*/  FENCE.VIEW.ASYNC.S ;  /* 0x00000000000073c6 */ /* 0x002e620000000000 */
[----:B----4-:R-:W-:Y:S11]  /*6ca0*/  LOP3.LUT P0, RZ, R6, 0x1, RZ, 0xc0, !PT ;  /* 0x0000000106ff7812 */ /* 0x010ff6000780c0ff */
[----:B------:R-:W-:Y:S02]  /*6cb0*/  @!UPT UIADD3 URZ, UPT, UPT, URZ, URZ, URZ ;  /* 0x000000fffffff290 */ /* 0x000fe4000fffe0ff */
[----:B-1----:R-:W-:Y:S01]  /*6cc0*/  VOTEU.ANY UP1, P0 ;  /* 0x0000000000ff7886 */ /* 0x002fe20000020100 */
[----:B------:R-:W-:Y:S01]  /*6cd0*/  PLOP3.LUT P0, PT, PT, PT, UP1, 0x80, 0x8 ;  /* 0x000000000008781c */ /* 0x000fe20003f0f018 */
[----:B------:R-:W-:Y:S11]  /*6ce0*/  UP2UR UR47, UPR, URZ, 0x2 ;  /* 0x00000002ff2f7883 */ /* 0x000ff60008000000 */
[----:B------:R-:W-:Y:S01]  /*6cf0*/  @!UPT UIADD3 URZ, UPT, UPT, URZ, URZ, URZ ;  /* 0x000000fffffff290 */ /* 0x000fe2000fffe0ff */
        /* <DEDUP_REMOVED lines=13> */
[----:B------:R-:W2:Y:S01]  /*6dd0*/  LDCU UR12, c[0x0][0xb20] ;  /* 0x00016400ff0c77ac */ /* 0x000ea20008000800 */
[----:B------:R-:W-:Y:S02]  /*6de0*/  UIMAD.WIDE.U32 UR4, UR52, UR51, URZ ;  /* 0x00000033340472a5 */ /* 0x000fe4000f8e00ff */
[----:B------:R-:W-:Y:S02]  /*6df0*/  UIMAD.WIDE.U32 UR6, UR53, UR48, URZ ;  /* 0x00000030350672a5 */ /* 0x000fe4000f8e00ff */
[----:B------:R-:W-:Y:S02]  /*6e00*/  UISETP.NE.AND UP0, UPT, UR50, 0x1, UPT ;  /* 0x000000013200788c */ /* 0x000fe4000bf05270 */
[----:B------:R-:W-:Y:S02]  /*6e10*/  UIMAD.WIDE.U32 UR8, UR37, UR51, URZ ;  /* 0x00000033250872a5 */ /* 0x000fe4000f8e00ff */
[----:B------:R-:W-:Y:S02]  /*6e20*/  UIMAD.WIDE.U32 UR10, UR38, UR48, URZ ;  /* 0x00000030260a72a5 */ /* 0x000fe4000f8e00ff */
[----:B------:R-:W-:Y:S02]  /*6e30*/  UISETP.NE.AND UP1, UPT, UR43, 0x1, UPT ;  /* 0x000000012b00788c */ /* 0x000fe4000bf25270 */
[----:B------:R-:W-:Y:S01]  /*6e40*/  UISETP.NE.AND UP2, UPT, UR42, 0x1, UPT ;  /* 0x000000012a00788c */ /* 0x000fe2000bf45270 */
[----:B------:R-:W-:Y:S02]  /*6e50*/  UMOV UR4, UR5 ;  /* 0x0000000500047c82 */ /* 0x000fe40008000000 */
[----:B--2---:R-:W-:Y:S03]  /*6e60*/  USHF.R.U32.HI UR5, URZ, UR12, UR4 ;  /* 0x0000000cff057299 */ /* 0x004fe60008011604 */
[----:B------:R-:W-:Y:S02]  /*6e70*/  UMOV UR4, UR7 ;  /* 0x0000000700047c82 */ /* 0x000fe40008000000 */
[----:B------:R-:W-:Y:S02]  /*6e80*/  USHF.R.U32.HI UR7, URZ, UR49, UR4 ;  /* 0x00000031ff077299 */ /* 0x000fe40008011604 */
[----:B------:R-:W-:Y:S02]  /*6e90*/  USEL UR4, UR52, UR5, !UP0 ;  /* 0x0000000534047287 */ /* 0x000fe4000c000000 */
[----:B------:R-:W-:Y:S01]  /*6ea0*/  USEL UR7, UR53, UR7, !UP1 ;  /* 0x0000000735077287 */ /* 0x000fe2000c800000 */
[----:B------:R-:W-:Y:S01]  /*6eb0*/  UMOV UR5, UR9 ;  /* 0x0000000900057c82 */ /* 0x000fe20008000000 */
[----:B------:R-:W-:Y:S02]  /*6ec0*/  UIMAD.WIDE.U32 UR8, UR4, UR40, URZ ;  /* 0x00000028040872a5 */ /* 0x000fe4000f8e00ff */
[----:B------:R-:W-:Y:S03]  /*6ed0*/  USHF.R.U32.HI UR6, URZ, UR12, UR5 ;  /* 0x0000000cff067299 */ /* 0x000fe60008011605 */
[----:B------:R-:W-:Y:S01]  /*6ee0*/  UMOV UR5, UR11 ;  /* 0x0000000b00057c82 */ /* 0x000fe20008000000 */
[----:B------:R-:W-:Y:S02]  /*6ef0*/  UIMAD.WIDE.U32 UR10, UR7, UR40, URZ ;  /* 0x00000028070a72a5 */ /* 0x000fe4000f8e00ff */
[----:B------:R-:W-:Y:S02]  /*6f00*/  USHF.R.U32.HI UR12, URZ, UR49, UR5 ;  /* 0x00000031ff0c7299 */ /* 0x000fe40008011605 */
[----:B------:R-:W-:Y:S01]  /*6f10*/  USEL UR6, UR37, UR6, !UP0 ;  /* 0x0000000625067287 */ /* 0x000fe2000c000000 */
[----:B------:R-:W-:Y:S02]  /*6f20*/  UMOV UR5, UR9 ;  /* 0x0000000900057c82 */ /* 0x000fe40008000000 */
[----:B------:R-:W-:Y:S01]  /*6f30*/  UMOV UR10, UR11 ;  /* 0x0000000b000a7c82 */ /* 0x000fe20008000000 */
[----:B------:R-:W-:Y:S02]  /*6f40*/  @UP2 USHF.R.U32.HI UR4, URZ, UR41, UR5 ;  /* 0x00000029ff042299 */ /* 0x000fe40008011605 */
[----:B------:R-:W-:Y:S02]  /*6f50*/  @UP2 USHF.R.U32.HI UR7, URZ, UR41, UR10 ;  /* 0x00000029ff072299 */ /* 0x000fe4000801160a */
[----:B------:R-:W-:Y:S02]  /*6f60*/  UIMAD UR4, UR42, UR4, URZ ;  /* 0x000000042a0472a4 */ /* 0x000fe4000f8e02ff */
[----:B------:R-:W-:Y:S02]  /*6f70*/  UIMAD.WIDE.U32 UR10, UR6, UR40, URZ ;  /* 0x00000028060a72a5 */ /* 0x000fe4000f8e00ff */
[----:B------:R-:W-:Y:S02]  /*6f80*/  USEL UR5, UR38, UR12, !UP1 ;  /* 0x0000000c26057287 */ /* 0x000fe4000c800000 */
[----:B------:R-:W-:Y:S02]  /*6f90*/  UIMAD UR8, UR42, UR7, URZ ;  /* 0x000000072a0872a4 */ /* 0x000fe4000f8e02ff */
[----:B------:R-:W-:Y:S03]  /*6fa0*/  UISETP.GE.AND UP0, UPT, UR6, UR4, UPT ;  /* 0x000000040600728c */ /* 0x000fe6000bf06270 */
[----:B------:R-:W-:Y:S01]  /*6fb0*/  UMOV UR4, UR11 ;  /* 0x0000000b00047c82 */ /* 0x000fe20008000000 */
[----:B------:R-:W-:Y:S02]  /*6fc0*/  UISETP.GE.OR UP0, UPT, UR5, UR8, UP0 ;  /* 0x000000080500728c */ /* 0x000fe40008706670 */
[----:B------:R-:W-:Y:S02]  /*6fd0*/  USHF.R.U32.HI UR4, URZ, UR41, UR4 ;  /* 0x00000029ff047299 */ /* 0x000fe40008011604 */
[----:B------:R-:W-:Y:S02]  /*6fe0*/  UIMAD.WIDE.U32 UR8, UR5, UR40, URZ ;  /* 0x00000028050872a5 */ /* 0x000fe4000f8e00ff */
[----:B------:R-:W-:Y:S02]  /*6ff0*/  USEL UR11, UR6, UR4, !UP2 ;  /* 0x00000004060b7287 */ /* 0x000fe4000d000000 */
[----:B------:R-:W-:Y:S02]  /*7000*/  UIADD3 UR8, UPT, UPT, -UR5, URZ, URZ ;  /* 0x000000ff05087290 */ /* 0x000fe4000fffe1ff */
[----:B------:R-:W-:Y:S01]  /*7010*/  UIADD3 UR10, UPT, UPT, -UR11, URZ, URZ ;  /* 0x000000ff0b0a7290 */ /* 0x000fe2000fffe1ff */
[----:B------:R-:W-:Y:S01]  /*7020*/  @!UP0 UMOV UR4, UR9 ;  /* 0x0000000900048c82 */ /* 0x000fe20008000000 */
[----:B------:R-:W-:Y:S02]  /*7030*/  UIADD3 UR9, UPT, UPT, -UR6, URZ, URZ ;  /* 0x000000ff06097290 */ /* 0x000fe4000fffe1ff */
[----:B------:R-:W-:Y:S02]  /*7040*/  @!UP0 USHF.R.U32.HI UR4, URZ, UR41, UR4 ;  /* 0x00000029ff048299 */ /* 0x000fe40008011604 */
[----:B------:R-:W-:Y:S02]  /*7050*/  UIMAD UR10, UR42, UR10, UR6 ;  /* 0x0000000a2a0a72a4 */ /* 0x000fe4000f8e0206 */
[----:B------:R-:W-:Y:S04]  /*7060*/  @!UP0 USEL UR4, UR5, UR4, !UP2 ;  /* 0x0000000405048287 */ /* 0x000fe8000d000000 */
[----:B------:R-:W-:Y:S02]  /*7070*/  @!UP0 UIMAD UR10, UR7, UR10, UR4 ;  /* 0x0000000a070a82a4 */ /* 0x000fe4000f8e0204 */
[----:B------:R-:W-:Y:S02]  /*7080*/  @!UP0 UIADD3 UR11, UPT, UPT, UR11, -UR4, URZ ;  /* 0x800000040b0b8290 */ /* 0x000fe4000fffe0ff */
[----:B------:R-:W-:Y:S02]  /*7090*/  UIMAD UR7, UR43, UR8, UR38 ;  /* 0x000000082b0772a4 */ /* 0x000fe4000f8e0226 */
[----:B------:R-:W-:Y:S02]  /*70a0*/  @!UP0 UIMAD UR6, UR11, UR42, UR5 ;  /* 0x0000002a0b0682a4 */ /* 0x000fe4000f8e0205 */
[----:B------:R-:W-:Y:S01]  /*70b0*/  UIMAD UR4, UR50, UR9, UR37 ;  /* 0x00000009320472a4 */ /* 0x000fe2000f8e0225 */
[----:B------:R-:W-:Y:S02]  /*70c0*/  @!UP0 UMOV UR5, UR10 ;  /* 0x0000000a00058c82 */ /* 0x000fe40008000000 */
[----:B------:R-:W-:Y:S02]  /*70d0*/  UIMAD UR38, UR5, UR43, UR7 ;  /* 0x0000002b052672a4 */ /* 0x000fe4000f8e0207 */
[----:B------:R-:W-:Y:S11]  /*70e0*/  UIMAD UR37, UR6, UR50, UR4 ;  /* 0x00000032062572a4 */ /* 0x000ff6000f8e0204 */
[----:B------:R-:W-:Y:S01]  /*70f0*/  @!UPT UIADD3 URZ, UPT, UPT, URZ, URZ, URZ ;  /* 0x000000fffffff290 */ /* 0x000fe2000fffe0ff */
.L_x_134:
[----:B------:R-:W-:Y:S01]  /*7100*/  UISETP.NE.AND UP0, UPT, UR39, 0x1, UPT ;  /* 0x000000012700788c */ /* 0x000fe2000bf05270 */
[----:B------:R-:W-:Y:S10]  /*7110*/  IADD3 R150, PT, PT, R150, 0x1, RZ ;  /* 0x0000000196967810 */ /* 0x000ff40007ffe0ff */
[----:B------:R-:W2:Y:S01]  /*7120*/  @!UP0 LDCU.128 UR12, c[0x0][0xb10] ;  /* 0x00016200ff0c87ac */ /* 0x000ea20008000c00 */
[----:B------:R-:W4:Y:S01]  /*7130*/  @!UP0 LDCU UR5, c[0x0][0xb0c] ;  /* 0x00016180ff0587ac */ /* 0x000f220008000800 */
[----:B------:R-:W3:Y:S01]  /*7140*/  @!UP0 LDCU UR10, c[0x0][0xb20] ;  /* 0x00016400ff0a87ac */ /* 0x000ee20008000800 */
[----:B--2---:R-:W-:Y:S02]  /*7150*/  UIMAD.WIDE.U32 UR8, UR38, UR12, URZ ;  /* 0x0000000c260872a5 */ /* 0x004fe4000f8e00ff */
[----:B------:R-:W-:Y:S02]  /*7160*/  UIMAD.WIDE.U32 UR6, UR37, UR15, URZ ;  /* 0x0000000f250672a5 */ /* 0x000fe4000f8e00ff */
[----:B------:R-:W-:Y:S03]  /*7170*/  @!UP0 UISETP.NE.AND UP1, UPT, UR14, 0x1, UPT ;  /* 0x000000010e00888c */ /* 0x000fe6000bf25270 */
[----:B------:R-:W-:Y:S01]  /*7180*/  @!UP0 UMOV UR4, UR9 ;  /* 0x0000000900048c82 */ /* 0x000fe20008000000 */
[----:B----4-:R-:W-:Y:S02]  /*7190*/  @!UP0 UISETP.NE.AND UP2, UPT, UR5, 0x1, UPT ;  /* 0x000000010500888c */ /* 0x010fe4000bf45270 */
[----:B------:R-:W-:Y:S01]  /*71a0*/  @!UP0 USHF.R.U32.HI UR4, URZ, UR13, UR4 ;  /* 0x0000000dff048299 */ /* 0x000fe20008011604 */
[----:B------:R-:W-:Y:S02]  /*71b0*/  @!UP0 UMOV UR6, UR7 ;  /* 0x0000000700068c82 */ /* 0x000fe40008000000 */
[----:B---3--:R-:W-:Y:S02]  /*71c0*/  @!UP0 USHF.R.U32.HI UR6, URZ, UR10, UR6 ;  /* 0x0000000aff068299 */ /* 0x008fe40008011606 */
[----:B------:R-:W-:Y:S02]  /*71d0*/  @!UP0 USEL UR7, UR38, UR4, !UP2 ;  /* 0x0000000426078287 */ /* 0x000fe4000d000000 */
[----:B------:R-:W-:Y:S04]  /*71e0*/  @!UP0 USEL UR6, UR37, UR6, !UP1 ;  /* 0x0000000625068287 */ /* 0x000fe8000c800000 */
[----:B------:R-:W-:Y:S02]  /*71f0*/  @!UP0 UIADD3 UR4, UPT, UPT, -UR7, UR6, URZ ;  /* 0x0000000607048290 */ /* 0x000fe4000fffe1ff */
[----:B------:R-:W-:Y:S02]  /*7200*/  @!UP0 UIADD3 UR6, UPT, UPT, UR7, -UR6, URZ ;  /* 0x8000000607068290 */ /* 0x000fe4000fffe0ff */
[----:B------:R-:W-:Y:S02]  /*7210*/  @!UP0 UIMAD UR38, UR4, UR5, UR38 ;  /* 0x00000005042682a4 */ /* 0x000fe4000f8e0226 */
[----:B------:R-:W-:Y:S02]  /*7220*/  @!UP0 UIMAD UR37, UR6, UR14, UR37 ;  /* 0x0000000e062582a4 */ /* 0x000fe4000f8e0225 */
[----:B------:R-:W-:Y:S09]  /*7230*/  ULOP3.LUT UP0, URZ, UR56, 0x1b0, URZ, 0xc0, !UPT ;  /* 0x000001b038ff7892 */ /* 0x000ff2000f80c0ff */
[----:B------:R-:W-:Y:S05]  /*7240*/  BRA.U !UP0, `(.L_x_135) ;  /* 0x0000000108407547 */ /* 0x000fea000b800000 */
[----:B------:R-:W2:Y:S01]  /*7250*/  LDCU.64 UR8, c[0x4][0x80] ;  /* 0x01001000ff0877ac */ /* 0x000ea20008000a00 */
[----:B------:R-:W-:Y:S01]  /*7260*/  MOV R3, 0x0 ;  /* 0x0000000000037802 */ /* 0x000fe20000000f00 */
[----:B------:R-:W-:Y:S02]  /*7270*/  HFMA2 R12, -RZ, RZ, 0, 5.9604644775390625e-08 ;  /* 0x00000001ff0c7431 */ /* 0x000fe400000001ff */
[----:B------:R-:W-:Y:S02]  /*7280*/  IMAD.MOV.U32 R8, RZ, RZ, 0x70 ;  /* 0x00000070ff087424 */ /* 0x000fe400078e00ff */
[----:B------:R-:W-:Y:S01]  /*7290*/  IMAD.MOV.U32 R13, RZ, RZ, RZ ;  /* 0x000000ffff0d7224 */ /* 0x000fe200078e00ff */
[----:B------:R-:W3:Y:S01]  /*72a0*/  LDCU.64 UR6, c[0x4][0x88] ;  /* 0x01001100ff0677ac */ /* 0x000ee20008000a00 */
[----:B------:R-:W4:Y:S01]  /*72b0*/  LDC.64 R2, c[0x4][R3] ;  /* 0x0100000003027b82 */ /* 0x000f220000000a00 */
[----:B------:R-:W1:Y:S01]  /*72c0*/  LDCU.64 UR4, c[0x4][0x8] ;  /* 0x01000100ff0477ac */ /* 0x000e620008000a00 */
[----:B--2---:R-:W-:Y:S01]  /*72d0*/  MOV R5, UR9 ;  /* 0x0000000900057c02 */ /* 0x004fe20008000f00 */
[----:B------:R-:W-:Y:S01]  /*72e0*/  IMAD.U32 R4, RZ, RZ, UR8 ;  /* 0x00000008ff047e24 */ /* 0x000fe2000f8e00ff */
[----:B---3--:R-:W-:Y:S01]  /*72f0*/  MOV R7, UR7 ;  /* 0x0000000700077c02 */ /* 0x008fe20008000f00 */
[----:B------:R-:W-:Y:S01]  /*7300*/  IMAD.U32 R6, RZ, RZ, UR6 ;  /* 0x00000006ff067e24 */ /* 0x000fe2000f8e00ff */
[----:B-1----:R-:W-:Y:S01]  /*7310*/  MOV R11, UR5 ;  /* 0x00000005000b7c02 */ /* 0x002fe20008000f00 */
[----:B------:R-:W-:Y:S02]  /*7320*/  IMAD.U32 R10, RZ, RZ, UR4 ;  /* 0x00000004ff0a7e24 */ /* 0x000fe4000f8e00ff */
[----:B------:R-:W-:Y:S07]  /*7330*/  LEPC R20, `(.L_x_135) ;  /* 0x000000001014794e */ /* 0x000fee0000000000 */
[----:B----45:R-:W-:Y:S05]  /*7340*/  CALL.ABS.NOINC R2 ;  /* 0x0000000002007343 */ /* 0x030fea0003c00000 */
.L_x_135:
[----:B------:R-:W-:Y:S01]  /*7350*/  LOP3.LUT P0, RZ, R154, 0x1b0, RZ, 0xc0, !PT ;  /* 0x000001b09aff7812 */ /* 0x000fe2000780c0ff */
[----:B------:R-:W-:Y:S11]  /*7360*/  BSSY.RECONVERGENT B6, `(.L_x_136) ;  /* 0x0000013000067945 */ /* 0x000ff60003800200 */
[----:B------:R-:W-:Y:S01]  /*7370*/  @!UPT UIADD3 URZ, UPT, UPT, URZ, URZ, URZ ;  /* 0x000000fffffff290 */ /* 0x000fe2000fffe0ff */
[----:B------:R-:W-:Y:S05]  /*7380*/  @!P0 BRA `(.L_x_137) ;  /* 0x0000000000408947 */ /* 0x000fea0003800000 */
        /* <DEDUP_REMOVED lines=16> */
.L_x_137:
[----:B------:R-:W-:Y:S05]  /*7490*/  BSYNC.RECONVERGENT B6 ;  /* 0x0000000000067941 */ /* 0x000fea0003800200 */
.L_x_136:
[----:B------:R-:W-:Y:S01]  /*74a0*/  ISETP.NE.U32.AND P3, PT, R140, RZ, PT ;  /* 0x000000ff8c00720c */ /* 0x000fe20003f65070 */
[----:B------:R-:W-:Y:S01]  /*74b0*/  UISETP.NE.AND UP1, UPT, UR61, URZ, UPT ;  /* 0x000000ff3d00728c */ /* 0x000fe2000bf25270 */
[----:B------:R-:W-:Y:S02]  /*74c0*/  ISETP.NE.U32.AND P4, PT, R136, RZ, PT ;  /* 0x000000ff8800720c */ /* 0x000fe40003f85070 */
[----:B------:R-:W-:Y:S02]  /*74d0*/  ISETP.NE.AND.EX P3, PT, R141, RZ, PT, P3 ;  /* 0x000000ff8d00720c */ /* 0x000fe40003f65330 */
[----:B------:R-:W-:Y:S02]  /*74e0*/  PLOP3.LUT P1, PT, PT, PT, PT, 0x8, 0x80 ;  /* 0x000000000080781c */ /* 0x000fe40003f2e170 */
[----:B------:R-:W-:Y:S02]  /*74f0*/  PLOP3.LUT P0, PT, PT, PT, UP1, 0x80, 0x8 ;  /* 0x000000000008781c */ /* 0x000fe40003f0f018 */
[----:B------:R-:W-:Y:S02]  /*7500*/  ISETP.NE.AND.EX P4, PT, R137, RZ, PT, P4 ;  /* 0x000000ff8900720c */ /* 0x000fe40003f85340 */
[----:B------:R-:W2:Y:S09]  /*7510*/  @UP1 LDCU.64 UR4, c[0x0][0x888] ;  /* 0x00011100ff0417ac */ /* 0x000eb20008000a00 */
[----:B------:R-:W-:Y:S01]  /*7520*/  @P0 PLOP3.LUT P1, PT, P3, PT, PT, 0x80, 0x8 ;  /* 0x000000000008081c */ /* 0x000fe20001f2f070 */
[----:B--2---:R-:W-:Y:S04]  /*7530*/  @UP1 UISETP.NE.U32.AND UP0, UPT, UR4, URZ, UPT ;  /* 0x000000ff0400128c */ /* 0x004fe8000bf05070 */
[----:B------:R-:W-:Y:S04]  /*7540*/  @UP1 UISETP.NE.AND.EX UP0, UPT, UR5, URZ, UPT, UP0 ;  /* 0x000000ff0500128c */ /* 0x000fe8000bf05300 */
[----:B------:R-:W-:Y:S01]  /*7550*/  @UP1 USEL UR4, URZ, 0xffffffff, UP0 ;  /* 0xffffffffff041887 */ /* 0x000fe20008000000 */
[----:B------:R-:W-:Y:S11]  /*7560*/  @!P3 BRA `(.L_x_138) ;  /* 0x000000000030b947 */ /* 0x000ff60003800000 */
[----:B------:R-:W-:Y:S01]  /*7570*/  ISETP.NE.U32.AND P2, PT, R138, RZ, PT ;  /* 0x000000ff8a00720c */ /* 0x000fe20003f45070 */
[----:B------:R-:W2:Y:S01]  /*7580*/  LDCU.64 UR6, c[0x0][0x358] ;  /* 0x00006b00ff0677ac */ /* 0x000ea20008000a00 */
[----:B------:R-:W-:Y:S02]  /*7590*/  IMAD.MOV.U32 R147, RZ, RZ, 0x1 ;  /* 0x00000001ff937424 */ /* 0x000fe400078e00ff */
[----:B------:R-:W-:Y:S11]  /*75a0*/  ISETP.NE.AND.EX P2, PT, R139, RZ, PT, P2 ;  /* 0x000000ff8b00720c */ /* 0x000ff60003f45320 */
[----:B------:R-:W-:Y:S02]  /*75b0*/  @!UPT UIADD3 URZ, UPT, UPT, URZ, URZ, URZ ;  /* 0x000000fffffff290 */ /* 0x000fe4000fffe0ff */
[----:B------:R-:W3:Y:S01]  /*75c0*/  @P2 LDC.64 R2, c[0x0][0x888] ;  /* 0x00022200ff022b82 */ /* 0x000ee20000000a00 */
[----:B-1----:R-:W-:Y:S04]  /*75d0*/  @P2 IMAD R0, R140, UR36, RZ ;  /* 0x000000248c002c24 */ /* 0x002fe8000f8e02ff */
[----:B---3--:R-:W-:Y:S04]  /*75e0*/  @P2 IMAD.WIDE R2, R0, 0x4, R2 ;  /* 0x0000000400022825 */ /* 0x008fe800078e0202 */
[----:B------:R-:W-:Y:S01]  /*75f0*/  HFMA2 R0, -RZ, RZ, 0, 5.9604644775390625e-08 ;  /* 0x00000001ff007431 */ /* 0x000fe200000001ff */
[----:B--2--5:R2:W5:Y:S04]  /*7600*/  @P2 LDG.E R72, desc[UR6][R2.64] ;  /* 0x0000000602482981 */ /* 0x024568000c1e1900 */
[----:B------:R-:W-:Y:S01]  /*7610*/  @!P2 PRMT R147, R0, 0x7610, R147 ;  /* 0x000076100093a816 */ /* 0x000fe20000000093 */
[----:B--2---:R-:W3:Y:S06]  /*7620*/  @!P2 LDC R72, c[0x0][0x880] ;  /* 0x00022000ff48ab82 */ /* 0x004eec0000000800 */
.L_x_138:
[----:B------:R-:W-:Y:S05]  /*7630*/  @!P4 BRA `(.L_x_139) ;  /* 0x000000000024c947 */ /* 0x000fea0003800000 */
[----:B------:R-:W-:Y:S01]  /*7640*/  ISETP.NE.U32.AND P2, PT, R134, RZ, PT ;  /* 0x000000ff8600720c */ /* 0x000fe20003f45070 */
[----:B------:R-:W2:Y:S03]  /*7650*/  LDCU.64 UR6, c[0x0][0x358] ;  /* 0x00006b00ff0677ac */ /* 0x000ea60008000a00 */
[----:B------:R-:W-:Y:S11]  /*7660*/  ISETP.NE.AND.EX P2, PT, R135, RZ, PT, P2 ;  /* 0x000000ff8700720c */ /* 0x000ff60003f45320 */
[----:B------:R-:W-:Y:S02]  /*7670*/  @!UPT UIADD3 URZ, UPT, UPT, URZ, URZ, URZ ;  /* 0x000000fffffff290 */ /* 0x000fe4000fffe0ff */
[----:B------:R-:W4:Y:S01]  /*7680*/  @P2 LDC.64 R2, c[0x0][0x8a8] ;  /* 0x00022a00ff022b82 */ /* 0x000f220000000a00 */
[----:B-1----:R-:W-:Y:S04]  /*7690*/  @P2 IMAD R0, R136, UR36, RZ ;  /* 0x0000002488002c24 */ /* 0x002fe8000f8e02ff */
[----:B----4-:R-:W-:Y:S05]  /*76a0*/  @P2 IMAD.WIDE R2, R0, 0x4, R2 ;  /* 0x0000000400022825 */ /* 0x010fea00078e0202 */
[----:B--2--5:R2:W5:Y:S02]  /*76b0*/  @P2 LDG.E R70, desc[UR6][R2.64] ;  /* 0x0000000602462981 */ /* 0x024564000c1e1900 */
[----:B--2---:R-:W4:Y:S02]  /*76c0*/  @!P2 LDC R70, c[0x0][0x8a0] ;  /* 0x00022800ff46ab82 */ /* 0x004f240000000800 */
.L_x_139:
[----:B---3-5:R-:W-:Y:S01]  /*76d0*/  @P0 ISETP.NE.AND P4, PT, R72, RZ, PT ;  /* 0x000000ff4800020c */ /* 0x028fe20003f85270 */
[----:B-1----:R-:W-:Y:S01]  /*76e0*/  IMAD.U32 R0, RZ, RZ, UR4 ;  /* 0x00000004ff007e24 */ /* 0x002fe2000f8e00ff */
[----:B------:R-:W-:Y:S01]  /*76f0*/  @P0 LOP3.LUT P2, RZ, R147, 0xff, RZ, 0xc0, !PT ;  /* 0x000000ff93ff0812 */ /* 0x000fe2000784c0ff */
[----:B------:R-:W-:Y:S01]  /*7700*/  BSSY B1, `(.L_x_140) ;  /* 0x000003d000017945 */ /* 0x000fe20003800000 */
[----:B------:R-:W-:Y:S02]  /*7710*/  @P0 SEL R2, RZ, 0xffffffff, P4 ;  /* 0xffffffffff020807 */ /* 0x000fe40002000000 */
[----:B------:R-:W-:Y:S02]  /*7720*/  CS2R R90, SRZ ;  /* 0x00000000005a7805 */ /* 0x000fe4000001ff00 */
[----:B------:R-:W-:Y:S02]  /*7730*/  LEA R149, R68, UR44, 0x3 ;  /* 0x0000002c44957c11 */ /* 0x000fe4000f8e18ff */
[----:B------:R-:W-:Y:S02]  /*7740*/  CS2R R88, SRZ ;  /* 0x0000000000587805 */ /* 0x000fe4000001ff00 */
[----:B------:R-:W-:Y:S02]  /*7750*/  @P1 SEL R2, R0, R2, !P2 ;  /* 0x0000000200021207 */ /* 0x000fe40005000000 */
[----:B------:R-:W-:Y:S02]  /*7760*/  CS2R R86, SRZ ;  /* 0x0000000000567805 */ /* 0x000fe4000001ff00 */
[----:B------:R-:W-:Y:S02]  /*7770*/  SHF.L.U32 R4, R153, 0x1f, RZ ;  /* 0x0000001f99047819 */ /* 0x000fe400000006ff */
[----:B------:R-:W-:Y:S02]  /*7780*/  CS2R R84, SRZ ;  /* 0x0000000000547805 */ /* 0x000fe4000001ff00 */
[----:B------:R-:W-:Y:S02]  /*7790*/  @P0 LOP3.LUT R2, R2, 0x1, RZ, 0xc0, !PT ;  /* 0x0000000102020812 */ /* 0x000fe400078ec0ff */
[----:B------:R-:W-:Y:S02]  /*77a0*/  CS2R R82, SRZ ;  /* 0x0000000000527805 */ /* 0x000fe4000001ff00 */
[----:B------:R-:W-:Y:S02]  /*77b0*/  PLOP3.LUT P5, PT, PT, PT, PT, 0x8, 0x80 ;  /* 0x000000000080781c */ /* 0x000fe40003fae170 */
[----:B------:R-:W-:Y:S02]  /*77c0*/  CS2R R80, SRZ ;  /* 0x0000000000507805 */ /* 0x000fe4000001ff00 */
[----:B------:R-:W-:Y:S01]  /*77d0*/  ISETP.NE.U32.OR P1, PT, R2, 0x1, !P0 ;  /* 0x000000010200780c */ /* 0x000fe20004725470 */
[----:B------:R-:W-:Y:S01]  /*77e0*/  IMAD R2, R68, 0x40, R69 ;  /* 0x0000004044027824 */ /* 0x000fe200078e0245 */
[----:B------:R-:W-:Y:S02]  /*77f0*/  CS2R R18, SRZ ;  /* 0x0000000000127805 */ /* 0x000fe4000001ff00 */
[----:B------:R-:W-:Y:S09]  /*7800*/  CS2R R16, SRZ ;  /* 0x0000000000107805 */ /* 0x000ff2000001ff00 */
[----:B------:R-:W-:Y:S04]  /*7810*/  @P1 SHF.L.U32 R0, R151, 0x1f, RZ ;  /* 0x0000001f97001819 */ /* 0x000fe800000006ff */
[----:B------:R-:W1:Y:S01]  /*7820*/  @P1 SYNCS.PHASECHK.TRANS64.TRYWAIT P0, [UR44+0x290], R0 ;  /* 0x00029000ff0015a7 */ /* 0x000e62000800112c */
[----:B------:R2:W3:Y:S01]  /*7830*/  SYNCS.PHASECHK.TRANS64.TRYWAIT P4, [R149+URZ+0x2d0], R4 ;  /* 0x0002d004950075a7 */ /* 0x0004e200080811ff */
[----:B-1----:R-:W-:Y:S01]  /*7840*/  @P1 PLOP3.LUT P5, PT, P0, PT, PT, 0x8, 0x80 ;  /* 0x000000000080181c */ /* 0x002fe200007ae170 */
[----:B------:R-:W-:Y:S01]  /*7850*/  @!UPT UIADD3 URZ, UPT, UPT, URZ, URZ, URZ ;  /* 0x000000fffffff290 */ /* 0x000fe2000fffe0ff */
[----:B--23--:R-:W-:Y:S11]  /*7860*/  @!P1 BRA `(.L_x_141) ;  /* 0x0000000000989947 */ /* 0x00cff60003800000 */
[----:B------:R-:W-:Y:S01]  /*7870*/  ISETP.NE.U32.AND P0, PT, RZ, UR58, PT ;  /* 0x0000003aff007c0c */ /* 0x000fe2000bf05070 */
[----:B------:R-:W-:Y:S01]  /*7880*/  BSSY B0, `(.L_x_142) ;  /* 0x0000016000007945 */ /* 0x000fe20003800000 */
[----:B------:R-:W-:Y:S02]  /*7890*/  ISETP.NE.AND P2, PT, R72, RZ, PT ;  /* 0x000000ff4800720c */ /* 0x000fe40003f45270 */
[----:B------:R-:W-:Y:S02]  /*78a0*/  CS2R R18, SRZ ;  /* 0x0000000000127805 */ /* 0x000fe4000001ff00 */
[----:B------:R-:W-:Y:S02]  /*78b0*/  ISETP.NE.AND.EX P0, PT, RZ, UR59, PT, P0 ;  /* 0x0000003bff007c0c */ /* 0x000fe4000bf05300 */
[----:B------:R-:W-:Y:S02]  /*78c0*/  CS2R R16, SRZ ;  /* 0x0000000000107805 */ /* 0x000fe4000001ff00 */
[----:B------:R-:W-:Y:S02]  /*78d0*/  LOP3.LUT P1, RZ, R147, 0xff, RZ, 0xc0, !PT ;  /* 0x000000ff93ff7812 */ /* 0x000fe4000782c0ff */
[----:B------:R-:W-:Y:S02]  /*78e0*/  CS2R R82, SRZ ;  /* 0x0000000000527805 */ /* 0x000fe4000001ff00 */
[----:B------:R-:W-:Y:S02]  /*78f0*/  SEL R0, RZ, 0xffffffff, P2 ;  /* 0xffffffffff007807 */ /* 0x000fe40001000000 */
[----:B------:R-:W-:Y:S02]  /*7900*/  CS2R R80, SRZ ;  /* 0x0000000000507805 */ /* 0x000fe4000001ff00 */
[----:B------:R-:W-:Y:S02]  /*7910*/  SEL R3, RZ, 0xffffffff, P0 ;  /* 0xffffffffff037807 */ /* 0x000fe40000000000 */
[----:B------:R-:W-:Y:S02]  /*7920*/  CS2R R86, SRZ ;  /* 0x0000000000567805 */ /* 0x000fe4000001ff00 */
[----:B------:R-:W-:Y:S02]  /*7930*/  CS2R R84, SRZ ;  /* 0x0000000000547805 */ /* 0x000fe4000001ff00 */
[----:B------:R-:W-:Y:S02]  /*7940*/  CS2R R90, SRZ ;  /* 0x00000000005a7805 */ /* 0x000fe4000001ff00 */
[----:B------:R-:W-:Y:S02]  /*7950*/  @P3 SEL R0, R3, R0, !P1 ;  /* 0x0000000003003207 */ /* 0x000fe40004800000 */
[----:B------:R-:W-:Y:S02]  /*7960*/  CS2R R88, SRZ ;  /* 0x0000000000587805 */ /* 0x000fe4000001ff00 */
[----:B------:R-:W-:Y:S04]  /*7970*/  LOP3.LUT R0, R0, 0x1, RZ, 0xc0, !PT ;  /* 0x0000000100007812 */ /* 0x000fe800078ec0ff */
[----:B------:R-:W-:Y:S01]  /*7980*/  ISETP.NE.U32.AND P0, PT, R0, 0x1, PT ;  /* 0x000000010000780c */ /* 0x000fe20003f05070 */
[----:B------:R-:W-:Y:S01]  /*7990*/  @!UPT UIADD3 URZ, UPT, UPT, URZ, URZ, URZ ;  /* 0x000000fffffff290 */ /* 0x000fe2000fffe0ff */
[----:B------:R-:W-:Y:S11]  /*79a0*/  @!P5 BRA `(.L_x_143) ;  /* 0x00000000000cd947 */ /* 0x000ff60003800000 */
[----:B------:R-:W-:Y:S04]  /*79b0*/  SHF.L.U32 R3, R151, 0x1f, RZ ;  /* 0x0000001f97037819 */ /* 0x000fe800000006ff */
[----:B------:R-:W1:Y:S02]  /*79c0*/  SYNCS.PHASECHK.TRANS64.TRYWAIT P1, [UR44+0x290], R3 ;  /* 0x00029003ff0075a7 */ /* 0x000e64000802112c */
[----:B-1----:R-:W-:Y:S05]  /*79d0*/  @!P1 BRA `(.L_x_144) ;  /* 0x0000002c00609947 */ /* 0x002fea0003800000 */
.L_x_143:
[----:B------:R-:W-:Y:S05]  /*79e0*/  BSYNC B0 ;  /* 0x0000000000007941 */ /* 0x000fea0003800000 */
.L_x_142:
[----:B------:R2:W3:Y:S01]  /*79f0*/  @P0 LDS.128 R16, [R146+UR44+0x400] ;  /* 0x0004002c92100984 */ /* 0x0004e20008000c00 */
[----:B------:R-:W-:Y:S01]  /*7a00*/  UIADD3 UR4, UPT, UPT, UR44, 0x298, URZ ;  /* 0x000002982c047890 */ /* 0x000fe2000fffe0ff */
[----:B------:R-:W-:Y:S02]  /*7a10*/  LOP3.LUT R151, R151, 0x1, RZ, 0x3c, !PT ;  /* 0x0000000197977812 */ /* 0x000fe400078e3cff */
[----:B------:R2:W1:Y:S01]  /*7a20*/  @P0 LDS.128 R80, [R145+0x400] ;  /* 0x0004000091500984 */ /* 0x0004620000000c00 */
[----:B------:R-:W-:Y:S03]  /*7a30*/  UPRMT UR4, UR55, 0x654, UR4 ;  /* 0x0000065437047896 */ /* 0x000fe60008000004 */
[----:B------:R2:W1:Y:S04]  /*7a40*/  @P0 LDS.128 R84, [R144+0x400] ;  /* 0x0004000090540984 */ /* 0x0004680000000c00 */
[----:B------:R2:W1:Y:S01]  /*7a50*/  @P0 LDS.128 R88, [R143+0x400] ;  /* 0x000400008f580984 */ /* 0x0004620000000c00 */
[----:B------:R-:W-:Y:S01]  /*7a60*/  @!PT LDS RZ, [RZ] ;  /* 0x00000000fffff984 */ /* 0x000fe20000000800 */
[----:B------:R-:W-:Y:S01]  /*7a70*/  @!PT LDS RZ, [RZ] ;  /* 0x00000000fffff984 */ /* 0x000fe20000000800 */
[----:B------:R-:W-:Y:S01]  /*7a80*/  @!PT LDS RZ, [RZ] ;  /* 0x00000000fffff984 */ /* 0x000fe20000000800 */
[----:B------:R-:W-:Y:S01]  /*7a90*/  @!PT LDS RZ, [RZ] ;  /* 0x00000000fffff984 */ /* 0x000fe20000000800 */
[----:B------:R5:W-:Y:S06]  /*7aa0*/  MEMBAR.ALL.CTA ;  /* 0x0000000000007992 */ /* 0x000bec0000008000 */
[----:B-----5:R-:W5:Y:S02]  /*7ab0*/  FENCE.VIEW.ASYNC.S ;  /* 0x00000000000073c6 */ /* 0x020f640000000000 */
[----:B-----5:R-:W-:Y:S01]  /*7ac0*/  SYNCS.ARRIVE.TRANS64.RED.A1T0 RZ, [UR4], RZ ;  /* 0x000000ffffff79a7 */ /* 0x020fe20008100404 */
.L_x_141:
[----:B------:R-:W-:Y:S05]  /*7ad0*/  BSYNC B1 ;  /* 0x0000000000017941 */ /* 0x000fea0003800000 */
.L_x_140:
[----:B-1----:R-:W-:Y:S04]  /*7ae0*/  SHF.R.U32.HI R0, RZ, 0x15, R2 ;  /* 0x00000015ff007819 */ /* 0x002fe80000011602 */
[----:B------:R-:W-:Y:S01]  /*7af0*/  LOP3.LUT P0, RZ, R0, 0x3, R148, 0x48, !PT ;  /* 0x0000000300ff7812 */ /* 0x000fe20007804894 */
[----:B------:R-:W-:Y:S01]  /*7b00*/  @!UPT UIADD3 URZ, UPT, UPT, URZ, URZ, URZ ;  /* 0x000000fffffff290 */ /* 0x000fe2000fffe0ff */
[----:B------:R-:W-:Y:S11]  /*7b10*/  @P4 BRA `(.L_x_145) ;  /* 0x0000000000084947 */ /* 0x000ff60003800000 */
[----:B------:R-:W1:Y:S02]  /*7b20*/  SYNCS.PHASECHK.TRANS64.TRYWAIT P1, [R149+URZ+0x2d0], R4 ;  /* 0x0002d004950075a7 */ /* 0x000e6400080211ff */
[----:B-1----:R-:W-:Y:S05]  /*7b30*/  @!P1 BRA `(.L_x_146) ;  /* 0x0000002c00209947 */ /* 0x002fea0003800000 */
.L_x_145:
[----:B------:R-:W-:Y:S05]  /*7b40*/  @!P0 BRA `(.L_x_147) ;  /* 0x0000000000408947 */ /* 0x000fea0003800000 */
[----:B------:R-:W1:Y:S01]  /*7b50*/  LDCU.64 UR8, c[0x4][0x70] ;  /* 0x01000e00ff0877ac */ /* 0x000e620008000a00 */
[----:B------:R-:W-:Y:S01]  /*7b60*/  MOV R15, 0x0 ;  /* 0x00000000000f7802 */ /* 0x000fe20000000f00 */
[----:B------:R-:W-:Y:S02]  /*7b70*/  HFMA2 R12, -RZ, RZ, 0, 5.9604644775390625e-08 ;  /* 0x00000001ff0c7431 */ /* 0x000fe400000001ff */
[----:B------:R-:W-:Y:S02]  /*7b80*/  IMAD.MOV.U32 R8, RZ, RZ, 0x192 ;  /* 0x00000192ff087424 */ /* 0x000fe400078e00ff */
[----:B------:R-:W-:Y:S01]  /*7b90*/  IMAD.MOV.U32 R13, RZ, RZ, RZ ;  /* 0x000000ffff0d7224 */ /* 0x000fe200078e00ff */
[----:B------:R-:W5:Y:S01]  /*7ba0*/  LDCU.64 UR6, c[0x4][0x78] ;  /* 0x01000f00ff0677ac */ /* 0x000f620008000a00 */
[----:B------:R-:W2:Y:S01]  /*7bb0*/  LDC.64 R14, c[0x4][R15] ;  /* 0x010000000f0e7b82 */ /* 0x000ea20000000a00 */
[----:B------:R-:W3:Y:S01]  /*7bc0*/  LDCU.64 UR4, c[0x4][0x10] ;  /* 0x01000200ff0477ac */ /* 0x000ee20008000a00 */
[----:B-1----:R-:W-:Y:S01]  /*7bd0*/  MOV R5, UR9 ;  /* 0x0000000900057c02 */ /* 0x002fe20008000f00 */
[----:B------:R-:W-:Y:S01]  /*7be0*/  IMAD.U32 R4, RZ, RZ, UR8 ;  /* 0x00000008ff047e24 */ /* 0x000fe2000f8e00ff */
[----:B-----5:R-:W-:Y:S01]  /*7bf0*/  MOV R7, UR7 ;  /* 0x0000000700077c02 */ /* 0x020fe20008000f00 */
[----:B------:R-:W-:Y:S01]  /*7c00*/  IMAD.U32 R6, RZ, RZ, UR6 ;  /* 0x00000006ff067e24 */ /* 0x000fe2000f8e00ff */
[----:B---3--:R-:W-:Y:S01]  /*7c10*/  MOV R11, UR5 ;  /* 0x00000005000b7c02 */ /* 0x008fe20008000f00 */
[----:B------:R-:W-:Y:S02]  /*7c20*/  IMAD.U32 R10, RZ, RZ, UR4 ;  /* 0x00000004ff0a7e24 */ /* 0x000fe4000f8e00ff */
[----:B------:R-:W-:Y:S07]  /*7c30*/  LEPC R20, `(.L_x_147) ;  /* 0x000000001014794e */ /* 0x000fee0000000000 */
[----:B--2-4-:R-:W-:Y:S05]  /*7c40*/  CALL.ABS.NOINC R14 ;  /* 0x000000000e007343 */ /* 0x014fea0003c00000 */
.L_x_147:
[----:B------:R-:W-:Y:S01]  /*7c50*/  LOP3.LUT P0, RZ, R142, 0x60, RZ, 0xc0, !PT ;  /* 0x000000608eff7812 */ /* 0x000fe2000780c0ff */
[----:B------:R-:W-:Y:S05]  /*7c60*/  WARPSYNC.ALL ;  /* 0x0000000000007948 */ /* 0x000fea0003800000 */
[----:B------:R-:W-:Y:S01]  /*7c70*/  R2UR UR4, R2 ;  /* 0x00000000020472ca */ /* 0x000fe200000e0000 */
[----:B---3--:R-:W-:Y:S01]  /*7c80*/  IMAD.U32 R129, R18, 0x10000, RZ ;  /* 0x0001000012817824 */ /* 0x008fe200078e00ff */
[----:B------:R-:W-:Y:S01]  /*7c90*/  PRMT R71, R16, 0x8880, RZ ;  /* 0x0000888010477816 */ /* 0x000fe200000000ff */
[----:B------:R-:W-:Y:S01]  /*7ca0*/  IMAD.SHL.U32 R92, R90, 0x100, RZ ;  /* 0x000001005a5c7824 */ /* 0x000fe200078e00ff */
[C---:B------:R-:W-:Y:S01]  /*7cb0*/  SHF.L.U32 R73, R16.reuse, 0x10, RZ ;  /* 0x0000001010497819 */ /* 0x040fe200000006ff */
[----:B------:R-:W-:Y:S01]  /*7cc0*/  IMAD.U32 R114, R83, 0x10000, RZ ;  /* 0x0001000053727824 */ /* 0x000fe200078e00ff */
[----:B------:R-:W-:Y:S01]  /*7cd0*/  SHF.L.U32 R74, R16, 0x8, RZ ;  /* 0x00000008104a7819 */ /* 0x000fe200000006ff */
[----:B------:R-:W-:Y:S01]  /*7ce0*/  IMAD.U32 R103, R88, 0x10000, RZ ;  /* 0x0001000058677824 */ /* 0x000fe200078e00ff */
[----:B------:R-:W-:Y:S01]  /*7cf0*/  SHF.R.S32.HI R75, RZ, 0x18, R16 ;  /* 0x00000018ff4b7819 */ /* 0x000fe20000011410 */
[----:B------:R-:W-:Y:S01]  /*7d00*/  IMAD.SHL.U32 R122, R80, 0x100, RZ ;  /* 0x00000100507a7824 */ /* 0x000fe200078e00ff */
[----:B------:R-:W-:Y:S01]  /*7d10*/  PRMT R133, R17, 0x8880, RZ ;  /* 0x0000888011857816 */ /* 0x000fe200000000ff */
[----:B------:R-:W-:Y:S01]  /*7d20*/  IMAD.SHL.U32 R107, R85, 0x100, RZ ;  /* 0x00000100556b7824 */ /* 0x000fe200078e00ff */
[C---:B------:R-:W-:Y:S01]  /*7d30*/  SHF.L.U32 R132, R17.reuse, 0x10, RZ ;  /* 0x0000001011847819 */ /* 0x040fe200000006ff */
[----:B------:R-:W-:Y:S01]  /*7d40*/  BSSY.RECONVERGENT B0, `(.L_x_148) ;  /* 0x0000122000007945 */ /* 0x000fe20003800200 */
[----:B------:R-:W-:Y:S02]  /*7d50*/  SHF.L.U32 R131, R17, 0x8, RZ ;  /* 0x0000000811837819 */ /* 0x000fe400000006ff */
[----:B------:R-:W-:Y:S02]  /*7d60*/  SHF.R.S32.HI R76, RZ, 0x18, R17 ;  /* 0x00000018ff4c7819 */ /* 0x000fe40000011411 */
[C---:B------:R-:W-:Y:S02]  /*7d70*/  PRMT R130, R18.reuse, 0x8880, RZ ;  /* 0x0000888012827816 */ /* 0x040fe400000000ff */
[----:B------:R-:W-:Y:S02]  /*7d80*/  SHF.L.U32 R128, R18, 0x8, RZ ;  /* 0x0000000812807819 */ /* 0x000fe400000006ff */
[----:B------:R-:W-:Y:S02]  /*7d90*/  SHF.R.S32.HI R77, RZ, 0x18, R18 ;  /* 0x00000018ff4d7819 */ /* 0x000fe40000011412 */
[C---:B------:R-:W-:Y:S02]  /*7da0*/  PRMT R127, R19.reuse, 0x8880, RZ ;  /* 0x00008880137f7816 */ /* 0x040fe400000000ff */
[C---:B------:R-:W-:Y:S02]  /*7db0*/  SHF.L.U32 R126, R19.reuse, 0x10, RZ ;  /* 0x00000010137e7819 */ /* 0x040fe400000006ff */
[----:B------:R-:W-:Y:S02]  /*7dc0*/  SHF.L.U32 R125, R19, 0x8, RZ ;  /* 0x00000008137d7819 */ /* 0x000fe400000006ff */
[----:B------:R-:W-:Y:S02]  /*7dd0*/  SHF.R.S32.HI R78, RZ, 0x18, R19 ;  /* 0x00000018ff4e7819 */ /* 0x000fe40000011413 */
[----:B------:R-:W1:Y:S01]  /*7de0*/  LDTM.x64 R4, tmem[UR4] ;  /* 0x00000004000479ee */ /* 0x000e620008340000 */
[----:B------:R-:W-:Y:S01]  /*7df0*/  NOP ;  /* 0x0000000000007918 */ /* 0x000fe20000000000 */
[----:B------:R-:W-:Y:S02]  /*7e00*/  IADD3 R149, PT, PT, R149, 0x2f0, RZ ;  /* 0x000002f095957810 */ /* 0x000fe40007ffe0ff */
[----:B------:R-:W-:Y:S02]  /*7e10*/  SHF.R.S32.HI R73, RZ, 0x18, R73 ;  /* 0x00000018ff497819 */ /* 0x000fe40000011449 */
[----:B------:R-:W-:Y:S02]  /*7e20*/  LOP3.LUT R149, R149, 0xfefffff8, RZ, 0xc0, !PT ;  /* 0xfefffff895957812 */ /* 0x000fe400078ec0ff */
[C---:B------:R-:W-:Y:S02]  /*7e30*/  PRMT R94, R90.reuse, 0x8880, RZ ;  /* 0x000088805a5e7816 */ /* 0x040fe400000000ff */
[----:B-1----:R1:W-:Y:S01]  /*7e40*/  SYNCS.ARRIVE.TRANS64.RED.A1T0 RZ, [R149+URZ], RZ ;  /* 0x000000ff95ff79a7 */ /* 0x0023e200081004ff */
[----:B------:R-:W-:Y:S02]  /*7e50*/  SHF.L.U32 R93, R90, 0x10, RZ ;  /* 0x000000105a5d7819 */ /* 0x000fe400000006ff */
[----:B------:R-:W-:Y:S02]  /*7e60*/  SHF.R.S32.HI R74, RZ, 0x18, R74 ;  /* 0x00000018ff4a7819 */ /* 0x000fe4000001144a */
[C---:B------:R-:W-:Y:S02]  /*7e70*/  PRMT R124, R80.reuse, 0x8880, RZ ;  /* 0x00008880507c7816 */ /* 0x040fe400000000ff */
[----:B------:R-:W-:Y:S02]  /*7e80*/  SHF.L.U32 R123, R80, 0x10, RZ ;  /* 0x00000010507b7819 */ /* 0x000fe400000006ff */
[C---:B------:R-:W-:Y:S02]  /*7e90*/  PRMT R121, R81.reuse, 0x8880, RZ ;  /* 0x0000888051797816 */ /* 0x040fe400000000ff */
[----:B------:R-:W-:Y:S02]  /*7ea0*/  SHF.R.S32.HI R79, RZ, 0x18, R80 ;  /* 0x00000018ff4f7819 */ /* 0x000fe40000011450 */
[----:B------:R-:W-:Y:S01]  /*7eb0*/  SHF.L.U32 R120, R81, 0x10, RZ ;  /* 0x0000001051787819 */ /* 0x000fe200000006ff */
[C---:B----4-:R-:W-:Y:S01]  /*7ec0*/  IMAD R0, R70.reuse, R4, RZ ;  /* 0x0000000446007224 */ /* 0x050fe200078e02ff */
[----:B------:R-:W-:Y:S01]  /*7ed0*/  SHF.R.S32.HI R4, RZ, 0x18, R132 ;  /* 0x00000018ff047819 */ /* 0x000fe20000011484 */
[C---:B------:R-:W-:Y:S01]  /*7ee0*/  IMAD R2, R70.reuse, R5, RZ ;  /* 0x0000000546027224 */ /* 0x040fe200078e02ff */
[----:B------:R-:W-:Y:S01]  /*7ef0*/  SHF.R.S32.HI R5, RZ, 0x18, R131 ;  /* 0x00000018ff057819 */ /* 0x000fe20000011483 */
[----:B------:R-:W-:Y:S01]  /*7f00*/  IMAD R3, R70, R6, RZ ;  /* 0x0000000646037224 */ /* 0x000fe200078e02ff */
[----:B------:R-:W-:Y:S01]  /*7f10*/  PRMT R118, R82, 0x8880, RZ ;  /* 0x0000888052767816 */ /* 0x000fe200000000ff */
[-C--:B------:R-:W-:Y:S01]  /*7f20*/  IMAD R0, R71, R72.reuse, R0 ;  /* 0x0000004847007224 */ /* 0x080fe200078e0200 */
[----:B------:R-:W-:Y:S01]  /*7f30*/  SHF.R.S32.HI R80, RZ, 0x18, R81 ;  /* 0x00000018ff507819 */ /* 0x000fe20000011451 */
[----:B------:R-:W-:Y:S01]  /*7f40*/  IMAD R7, R70, R7, RZ ;  /* 0x0000000746077224 */ /* 0x000fe200078e02ff */
[----:B------:R-:W-:Y:S01]  /*7f50*/  SHF.L.U32 R117, R82, 0x10, RZ ;  /* 0x0000001052757819 */ /* 0x000fe200000006ff */
[-C--:B------:R-:W-:Y:S01]  /*7f60*/  IMAD R2, R73, R72.reuse, R2 ;  /* 0x0000004849027224 */ /* 0x080fe200078e0202 */
[----:B------:R-:W-:Y:S01]  /*7f70*/  PRMT R115, R83, 0x8880, RZ ;  /* 0x0000888053737816 */ /* 0x000fe200000000ff */
[-C--:B------:R-:W-:Y:S01]  /*7f80*/  IMAD R3, R74, R72.reuse, R3 ;  /* 0x000000484a037224 */ /* 0x080fe200078e0203 */
[----:B------:R-:W-:Y:S01]  /*7f90*/  SHF.R.S32.HI R74, RZ, 0x18, R90 ;  /* 0x00000018ff4a7819 */ /* 0x000fe2000001145a */
[----:B------:R-:W-:Y:S01]  /*7fa0*/  IMAD R7, R75, R72, R7 ;  /* 0x000000484b077224 */ /* 0x000fe200078e0207 */
[----:B------:R-:W-:Y:S01]  /*7fb0*/  PRMT R112, R84, 0x8880, RZ ;  /* 0x0000888054707816 */ /* 0x000fe200000000ff */
[----:B------:R-:W-:Y:S01]  /*7fc0*/  IMAD R8, R70, R8, RZ ;  /* 0x0000000846087224 */ /* 0x000fe200078e02ff */
[----:B------:R-:W-:Y:S01]  /*7fd0*/  SHF.L.U32 R111, R84, 0x10, RZ ;  /* 0x00000010546f7819 */ /* 0x000fe200000006ff */
[C---:B------:R-:W-:Y:S01]  /*7fe0*/  IMAD R9, R70.reuse, R9, RZ ;  /* 0x0000000946097224 */ /* 0x040fe200078e02ff */
[----:B------:R-:W-:Y:S01]  /*7ff0*/  I2IP.S8.S32.SAT R90, R7, R3, RZ ;  /* 0x00000003075a7239 */ /* 0x000fe200000014ff */
[C---:B------:R-:W-:Y:S01]  /*8000*/  IMAD R10, R70.reuse, R10, RZ ;  /* 0x0000000a460a7224 */ /* 0x040fe200078e02ff */
[----:B------:R-:W-:Y:S01]  /*8010*/  MOV R3, R133 ;  /* 0x0000008500037202 */ /* 0x000fe20000000f00 */
[C---:B------:R-:W-:Y:S01]  /*8020*/  IMAD R11, R70.reuse, R11, RZ ;  /* 0x0000000b460b7224 */ /* 0x040fe200078e02ff */
[C---:B------:R-:W-:Y:S01]  /*8030*/  PRMT R109, R85.reuse, 0x8880, RZ ;  /* 0x00008880556d7816 */ /* 0x040fe200000000ff */
[----:B------:R-:W-:Y:S01]  /*8040*/  IMAD R6, R70, R19, RZ ;  /* 0x0000001346067224 */ /* 0x000fe200078e02ff */
[----:B------:R-:W-:Y:S01]  /*8050*/  SHF.L.U32 R108, R85, 0x10, RZ ;  /* 0x00000010556c7819 */ /* 0x000fe200000006ff */
[----:B------:R-:W-:Y:S01]  /*8060*/  IMAD R8, R3, R72, R8 ;  /* 0x0000004803087224 */ /* 0x000fe200078e0208 */
[----:B------:R-:W-:Y:S01]  /*8070*/  MOV R3, R130 ;  /* 0x0000008200037202 */ /* 0x000fe20000000f00 */
[----:B------:R-:W-:Y:S01]  /*8080*/  IMAD R9, R4, R72, R9 ;  /* 0x0000004804097224 */ /* 0x000fe200078e0209 */
[----:B------:R-:W-:Y:S01]  /*8090*/  SHF.R.S32.HI R4, RZ, 0x18, R129 ;  /* 0x00000018ff047819 */ /* 0x000fe20000011481 */
[----:B------:R-:W-:Y:S01]  /*80a0*/  IMAD R19, R70, R24, RZ ;  /* 0x0000001846137224 */ /* 0x000fe200078e02ff */
[----:B------:R-:W-:Y:S01]  /*80b0*/  PRMT R106, R86, 0x8880, RZ ;  /* 0x00008880566a7816 */ /* 0x000fe200000000ff */
[----:B------:R-:W-:Y:S01]  /*80c0*/  IMAD R10, R5, R72, R10 ;  /* 0x00000048050a7224 */ /* 0x000fe200078e020a */
[----:B------:R-:W-:Y:S01]  /*80d0*/  SHF.R.S32.HI R5, RZ, 0x18, R128 ;  /* 0x00000018ff057819 */ /* 0x000fe20000011480 */
[----:B------:R-:W-:Y:S01]  /*80e0*/  IMAD R12, R70, R12, RZ ;  /* 0x0000000c460c7224 */ /* 0x000fe200078e02ff */
[----:B------:R-:W-:Y:S01]  /*80f0*/  SHF.L.U32 R104, R86, 0x10, RZ ;  /* 0x0000001056687819 */ /* 0x000fe200000006ff */
[C---:B------:R-:W-:Y:S01]  /*8100*/  IMAD R24, R70.reuse, R29, RZ ;  /* 0x0000001d46187224 */ /* 0x040fe200078e02ff */
[C---:B------:R-:W-:Y:S01]  /*8110*/  PRMT R100, R87.reuse, 0x8880, RZ ;  /* 0x0000888057647816 */ /* 0x040fe200000000ff */
[----:B------:R-:W-:Y:S01]  /*8120*/  IMAD R29, R70, R34, RZ ;  /* 0x00000022461d7224 */ /* 0x000fe200078e02ff */
[----:B------:R-:W-:Y:S01]  /*8130*/  SHF.L.U32 R99, R87, 0x10, RZ ;  /* 0x0000001057637819 */ /* 0x000fe200000006ff */
[----:B------:R-:W-:Y:S01]  /*8140*/  IMAD R11, R76, R72, R11 ;  /* 0x000000484c0b7224 */ /* 0x000fe200078e020b */
[----:B------:R-:W-:Y:S01]  /*8150*/  PRMT R105, R88, 0x8880, RZ ;  /* 0x0000888058697816 */ /* 0x000fe200000000ff */
[C---:B------:R-:W-:Y:S01]  /*8160*/  IMAD R13, R70.reuse, R13, RZ ;  /* 0x0000000d460d7224 */ /* 0x040fe200078e02ff */
[----:B------:R-:W-:Y:S01]  /*8170*/  PRMT R97, R89, 0x8880, RZ ;  /* 0x0000888059617816 */ /* 0x000fe200000000ff */
[C---:B------:R-:W-:Y:S01]  /*8180*/  IMAD R34, R70.reuse, R39, RZ ;  /* 0x0000002746227224 */ /* 0x040fe200078e02ff */
[----:B------:R-:W-:Y:S01]  /*8190*/  I2IP.S8.S32.SAT R11, R11, R10, RZ ;  /* 0x0000000a0b0b7239 */ /* 0x000fe200000014ff */
[C---:B------:R-:W-:Y:S01]  /*81a0*/  IMAD R39, R70.reuse, R44, RZ ;  /* 0x0000002c46277224 */ /* 0x040fe200078e02ff */
[----:B------:R-:W-:Y:S01]  /*81b0*/  SHF.R.S32.HI R71, RZ, 0x18, R88 ;  /* 0x00000018ff477819 */ /* 0x000fe20000011458 */
[C---:B------:R-:W-:Y:S01]  /*81c0*/  IMAD R14, R70.reuse, R14, RZ ;  /* 0x0000000e460e7224 */ /* 0x040fe200078e02ff */
[----:B------:R-:W-:Y:S01]  /*81d0*/  SHF.L.U32 R96, R89, 0x10, RZ ;  /* 0x0000001059607819 */ /* 0x000fe200000006ff */
[----:B------:R-:W-:Y:S01]  /*81e0*/  IMAD R12, R3, R72, R12 ;  /* 0x00000048030c7224 */ /* 0x000fe200078e020c */
[----:B------:R-:W-:Y:S01]  /*81f0*/  SHF.R.S32.HI R73, RZ, 0x18, R89 ;  /* 0x00000018ff497819 */ /* 0x000fe20000011459 */
[C---:B------:R-:W-:Y:S01]  /*8200*/  IMAD R44, R70.reuse, R49, RZ ;  /* 0x00000031462c7224 */ /* 0x040fe200078e02ff */
[----:B------:R-:W-:Y:S01]  /*8210*/  SHF.R.S32.HI R75, RZ, 0x18, R91 ;  /* 0x00000018ff4b7819 */ /* 0x000fe2000001145b */
[C---:B------:R-:W-:Y:S01]  /*8220*/  IMAD R49, R70.reuse, R54, RZ ;  /* 0x0000003646317224 */ /* 0x040fe200078e02ff */
[----:B------:R-:W-:Y:S01]  /*8230*/  SHF.L.U32 R119, R81, 0x8, RZ ;  /* 0x0000000851777819 */ /* 0x000fe200000006ff */
[----:B------:R-:W-:Y:S01]  /*8240*/  IMAD R15, R70, R15, RZ ;  /* 0x0000000f460f7224 */ /* 0x000fe200078e02ff */
[----:B------:R-:W-:Y:S01]  /*8250*/  SHF.R.S32.HI R81, RZ, 0x18, R82 ;  /* 0x00000018ff517819 */ /* 0x000fe20000011452 */
[----:B------:R-:W-:Y:S01]  /*8260*/  IMAD R13, R4, R72, R13 ;  /* 0x00000048040d7224 */ /* 0x000fe200078e020d */
[----:B------:R-:W-:Y:S01]  /*8270*/  SHF.L.U32 R116, R82, 0x8, RZ ;  /* 0x0000000852747819 */ /* 0x000fe200000006ff */
[C---:B------:R-:W-:Y:S01]  /*8280*/  IMAD R7, R70.reuse, R20, RZ ;  /* 0x0000001446077224 */ /* 0x040fe200078e02ff */
[----:B------:R-:W-:Y:S01]  /*8290*/  SHF.R.S32.HI R82, RZ, 0x18, R83 ;  /* 0x00000018ff527819 */ /* 0x000fe20000011453 */
[C---:B------:R-:W-:Y:S01]  /*82a0*/  IMAD R54, R70.reuse, R59, RZ ;  /* 0x0000003b46367224 */ /* 0x040fe200078e02ff */
[----:B------:R-:W-:Y:S01]  /*82b0*/  SHF.L.U32 R113, R83, 0x8, RZ ;  /* 0x0000000853717819 */ /* 0x000fe200000006ff */
[C---:B------:R-:W-:Y:S01]  /*82c0*/  IMAD R20, R70.reuse, R25, RZ ;  /* 0x0000001946147224 */ /* 0x040fe200078e02ff */
[----:B------:R-:W-:Y:S01]  /*82d0*/  SHF.R.S32.HI R83, RZ, 0x18, R84 ;  /* 0x00000018ff537819 */ /* 0x000fe20000011454 */
[----:B------:R-:W-:Y:S01]  /*82e0*/  IMAD R59, R70, R64, RZ ;  /* 0x00000040463b7224 */ /* 0x000fe200078e02ff */
[----:B------:R-:W-:Y:S01]  /*82f0*/  I2IP.S8.S32.SAT R64, R2, R0, R90 ;  /* 0x0000000002407239 */ /* 0x000fe2000000145a */
[----:B------:R-:W-:Y:S01]  /*8300*/  IMAD R14, R5, R72, R14 ;  /* 0x00000048050e7224 */ /* 0x000fe200078e020e */
[----:B------:R-:W-:Y:S01]  /*8310*/  SHF.R.S32.HI R0, RZ, 0x18, R126 ;  /* 0x00000018ff007819 */ /* 0x000fe2000001147e */
[C---:B------:R-:W-:Y:S01]  /*8320*/  IMAD R3, R70.reuse, R16, RZ ;  /* 0x0000001046037224 */ /* 0x040fe200078e02ff */
[----:B------:R-:W-:Y:S01]  /*8330*/  SHF.R.S32.HI R2, RZ, 0x18, R125 ;  /* 0x00000018ff027819 */ /* 0x000fe2000001147d */
[----:B------:R-:W-:Y:S01]  /*8340*/  IMAD R25, R70, R30, RZ ;  /* 0x0000001e46197224 */ /* 0x000fe200078e02ff */
[----:B------:R-:W-:Y:S01]  /*8350*/  SHF.L.U32 R110, R84, 0x8, RZ ;  /* 0x00000008546e7819 */ /* 0x000fe200000006ff */
[----:B------:R-:W-:Y:S01]  /*8360*/  IMAD.MOV.U32 R10, RZ, RZ, R127 ;  /* 0x000000ffff0a7224 */ /* 0x000fe200078e007f */
[----:B------:R-:W-:Y:S01]  /*8370*/  SHF.R.S32.HI R84, RZ, 0x18, R85 ;  /* 0x00000018ff547819 */ /* 0x000fe20000011455 */
[----:B------:R-:W-:Y:S01]  /*8380*/  IMAD R30, R70, R35, RZ ;  /* 0x00000023461e7224 */ /* 0x000fe200078e02ff */
[----:B------:R-:W-:Y:S01]  /*8390*/  SHF.R.S32.HI R85, RZ, 0x18, R86 ;  /* 0x00000018ff557819 */ /* 0x000fe20000011456 */
[----:B------:R-:W-:Y:S01]  /*83a0*/  IMAD R15, R77, R72, R15 ;  /* 0x000000484d0f7224 */ /* 0x000fe200078e020f */
[----:B------:R-:W-:Y:S01]  /*83b0*/  SHF.L.U32 R101, R86, 0x8, RZ ;  /* 0x0000000856657819 */ /* 0x000fe200000006ff */
[C---:B------:R-:W-:Y:S01]  /*83c0*/  IMAD R4, R70.reuse, R17, RZ ;  /* 0x0000001146047224 */ /* 0x040fe200078e02ff */
[----:B------:R-:W-:Y:S01]  /*83d0*/  SHF.R.S32.HI R86, RZ, 0x18, R87 ;  /* 0x00000018ff567819 */ /* 0x000fe20000011457 */
[C---:B------:R-:W-:Y:S01]  /*83e0*/  IMAD R35, R70.reuse, R40, RZ ;  /* 0x0000002846237224 */ /* 0x040fe200078e02ff */
[----:B------:R-:W-:Y:S01]  /*83f0*/  I2IP.S8.S32.SAT R14, R15, R14, RZ ;  /* 0x0000000e0f0e7239 */ /* 0x000fe200000014ff */
[C---:B------:R-:W-:Y:S01]  /*8400*/  IMAD R40, R70.reuse, R45, RZ ;  /* 0x0000002d46287224 */ /* 0x040fe200078e02ff */
[----:B------:R-:W-:Y:S01]  /*8410*/  SHF.L.U32 R98, R87, 0x8, RZ ;  /* 0x0000000857627819 */ /* 0x000fe200000006ff */
[----:B------:R-:W-:Y:S01]  /*8420*/  IMAD R5, R70, R18, RZ ;  /* 0x0000001246057224 */ /* 0x000fe200078e02ff */
[----:B------:R-:W-:Y:S01]  /*8430*/  SHF.L.U32 R102, R88, 0x8, RZ ;  /* 0x0000000858667819 */ /* 0x000fe200000006ff */
[----:B------:R-:W-:Y:S01]  /*8440*/  IMAD R45, R70, R50, RZ ;  /* 0x00000032462d7224 */ /* 0x000fe200078e02ff */
[----:B------:R-:W-:Y:S01]  /*8450*/  SHF.L.U32 R88, R91, 0x10, RZ ;  /* 0x000000105b587819 */ /* 0x000fe200000006ff */
[----:B------:R-:W-:Y:S01]  /*8460*/  IMAD R3, R10, R72, R3 ;  /* 0x000000480a037224 */ /* 0x000fe200078e0203 */
[----:B------:R-:W-:Y:S01]  /*8470*/  SHF.L.U32 R95, R89, 0x8, RZ ;  /* 0x00000008595f7819 */ /* 0x000fe200000006ff */
[C---:B------:R-:W-:Y:S01]  /*8480*/  IMAD R50, R70.reuse, R55, RZ ;  /* 0x0000003746327224 */ /* 0x040fe200078e02ff */
[C---:B------:R-:W-:Y:S01]  /*8490*/  PRMT R89, R91.reuse, 0x8880, RZ ;  /* 0x000088805b597816 */ /* 0x040fe200000000ff */
[----:B------:R-:W-:Y:S01]  /*84a0*/  IMAD R55, R70, R60, RZ ;  /* 0x0000003c46377224 */ /* 0x000fe200078e02ff */
[----:B------:R-:W-:Y:S01]  /*84b0*/  SHF.L.U32 R87, R91, 0x8, RZ ;  /* 0x000000085b577819 */ /* 0x000fe200000006ff */
[----:B------:R-:W-:Y:S01]  /*84c0*/  IMAD R4, R0, R72, R4 ;  /* 0x0000004800047224 */ /* 0x000fe200078e0204 */
[----:B------:R-:W-:Y:S01]  /*84d0*/  MOV R0, R124 ;  /* 0x0000007c00007202 */ /* 0x000fe20000000f00 */
[----:B------:R-:W-:Y:S01]  /*84e0*/  IMAD R60, R70, R65, RZ ;  /* 0x00000041463c7224 */ /* 0x000fe200078e02ff */
[----:B------:R-:W-:Y:S01]  /*84f0*/  I2IP.S8.S32.SAT R65, R9, R8, R11 ;  /* 0x0000000809417239 */ /* 0x000fe2000000140b */
[-C--:B------:R-:W-:Y:S01]  /*8500*/  IMAD R5, R2, R72.reuse, R5 ;  /* 0x0000004802057224 */ /* 0x080fe200078e0205 */
[----:B------:R-:W-:Y:S01]  /*8510*/  SHF.R.S32.HI R8, RZ, 0x18, R123 ;  /* 0x00000018ff087819 */ /* 0x000fe2000001147b */
[----:B------:R-:W-:Y:S01]  /*8520*/  IMAD R16, R70, R21, RZ ;  /* 0x0000001546107224 */ /* 0x000fe200078e02ff */
[----:B------:R-:W-:Y:S01]  /*8530*/  SHF.R.S32.HI R2, RZ, 0x18, R120 ;  /* 0x00000018ff027819 */ /* 0x000fe20000011478 */
[----:B------:R-:W-:Y:S01]  /*8540*/  IMAD R6, R78, R72, R6 ;  /* 0x000000484e067224 */ /* 0x000fe200078e0206 */
[----:B------:R-:W-:Y:S01]  /*8550*/  SHF.R.S32.HI R9, RZ, 0x18, R122 ;  /* 0x00000018ff097819 */ /* 0x000fe2000001147a */
[----:B------:R-:W-:Y:S01]  /*8560*/  IMAD R17, R70, R22, RZ ;  /* 0x0000001646117224 */ /* 0x000fe200078e02ff */
[----:B------:R-:W-:Y:S01]  /*8570*/  IADD3 R68, PT, PT, R68, 0x1, RZ ;  /* 0x0000000144447810 */ /* 0x000fe20007ffe0ff */
[-C--:B------:R-:W-:Y:S01]  /*8580*/  IMAD R7, R0, R72.reuse, R7 ;  /* 0x0000004800077224 */ /* 0x080fe200078e0207 */
[----:B------:R-:W-:Y:S01]  /*8590*/  I2IP.S8.S32.SAT R5, R6, R5, RZ ;  /* 0x0000000506057239 */ /* 0x000fe200000014ff */
[----:B------:R-:W-:Y:S01]  /*85a0*/  IMAD R18, R70, R23, RZ ;  /* 0x0000001746127224 */ /* 0x000fe200078e02ff */
[----:B------:R-:W-:Y:S01]  /*85b0*/  MOV R0, R121 ;  /* 0x0000007900007202 */ /* 0x000fe20000000f00 */
[-C--:B------:R-:W-:Y:S01]  /*85c0*/  IMAD R16, R8, R72.reuse, R16 ;  /* 0x0000004808107224 */ /* 0x080fe200078e0210 */
[----:B------:R-:W-:Y:S01]  /*85d0*/  SHF.R.S32.HI R8, RZ, 0x18, R119 ;  /* 0x00000018ff087819 */ /* 0x000fe20000011477 */
[-C--:B------:R-:W-:Y:S02]  /*85e0*/  IMAD R17, R9, R72.reuse, R17 ;  /* 0x0000004809117224 */ /* 0x080fe400078e0211 */
[----:B------:R-:W-:Y:S02]  /*85f0*/  IMAD R18, R79, R72, R18 ;  /* 0x000000484f127224 */ /* 0x000fe400078e0212 */
[----:B------:R-:W-:Y:S02]  /*8600*/  IMAD R21, R70, R26, RZ ;  /* 0x0000001a46157224 */ /* 0x000fe400078e02ff */
[----:B------:R-:W-:Y:S01]  /*8610*/  IMAD R19, R0, R72, R19 ;  /* 0x0000004800137224 */ /* 0x000fe200078e0213 */
[----:B------:R-:W-:Y:S01]  /*8620*/  I2IP.S8.S32.SAT R17, R18, R17, RZ ;  /* 0x0000001112117239 */ /* 0x000fe200000014ff */
[----:B------:R-:W-:Y:S01]  /*8630*/  IMAD R22, R70, R27, RZ ;  /* 0x0000001b46167224 */ /* 0x000fe200078e02ff */
[----:B------:R-:W-:Y:S01]  /*8640*/  MOV R0, R118 ;  /* 0x0000007600007202 */ /* 0x000fe20000000f00 */
[----:B------:R-:W-:Y:S01]  /*8650*/  IMAD R20, R2, R72, R20 ;  /* 0x0000004802147224 */ /* 0x000fe200078e0214 */
[----:B------:R-:W-:Y:S01]  /*8660*/  I2IP.S8.S32.SAT R16, R16, R7, R17 ;  /* 0x0000000710107239 */ /* 0x000fe20000001411 */
[----:B------:R-:W-:Y:S01]  /*8670*/  IMAD R23, R70, R28, RZ ;  /* 0x0000001c46177224 */ /* 0x000fe200078e02ff */
[----:B------:R-:W-:Y:S01]  /*8680*/  SHF.R.S32.HI R2, RZ, 0x18, R117 ;  /* 0x00000018ff027819 */ /* 0x000fe20000011475 */
[----:B------:R-:W-:Y:S02]  /*8690*/  IMAD R21, R8, R72, R21 ;  /* 0x0000004808157224 */ /* 0x000fe400078e0215 */
[----:B------:R-:W-:Y:S02]  /*86a0*/  IMAD R27, R70, R32, RZ ;  /* 0x00000020461b7224 */ /* 0x000fe400078e02ff */
[----:B------:R-:W-:Y:S02]  /*86b0*/  IMAD R22, R80, R72, R22 ;  /* 0x0000004850167224 */ /* 0x000fe400078e0216 */
[C---:B------:R-:W-:Y:S02]  /*86c0*/  IMAD R32, R70.reuse, R37, RZ ;  /* 0x0000002546207224 */ /* 0x040fe400078e02ff */
[----:B------:R-:W-:Y:S01]  /*86d0*/  IMAD R37, R70, R42, RZ ;  /* 0x0000002a46257224 */ /* 0x000fe200078e02ff */
[----:B------:R-:W-:Y:S01]  /*86e0*/  I2IP.S8.S32.SAT R17, R22, R21, RZ ;  /* 0x0000001516117239 */ /* 0x000fe200000014ff */
[----:B------:R-:W-:Y:S01]  /*86f0*/  IMAD R23, R0, R72, R23 ;  /* 0x0000004800177224 */ /* 0x000fe200078e0217 */
[----:B------:R-:W-:Y:S01]  /*8700*/  SHF.R.S32.HI R0, RZ, 0x18, R116 ;  /* 0x00000018ff007819 */ /* 0x000fe20000011474 */
[----:B------:R-:W-:Y:S01]  /*8710*/  IMAD R42, R70, R47, RZ ;  /* 0x0000002f462a7224 */ /* 0x000fe200078e02ff */
[----:B------:R-:W-:Y:S01]  /*8720*/  I2IP.S8.S32.SAT R17, R20, R19, R17 ;  /* 0x0000001314117239 */ /* 0x000fe20000001411 */
[C---:B------:R-:W-:Y:S02]  /*8730*/  IMAD R47, R70.reuse, R52, RZ ;  /* 0x00000034462f7224 */ /* 0x040fe400078e02ff */
[C---:B------:R-:W-:Y:S02]  /*8740*/  IMAD R52, R70.reuse, R57, RZ ;  /* 0x0000003946347224 */ /* 0x040fe400078e02ff */
[C---:B------:R-:W-:Y:S02]  /*8750*/  IMAD R26, R70.reuse, R31, RZ ;  /* 0x0000001f461a7224 */ /* 0x040fe400078e02ff */
[----:B------:R-:W-:Y:S02]  /*8760*/  IMAD R57, R70, R62, RZ ;  /* 0x0000003e46397224 */ /* 0x000fe400078e02ff */
[-C--:B------:R-:W-:Y:S01]  /*8770*/  IMAD R24, R2, R72.reuse, R24 ;  /* 0x0000004802187224 */ /* 0x080fe200078e0218 */
[----:B------:R-:W-:Y:S01]  /*8780*/  MOV R2, R115 ;  /* 0x0000007300027202 */ /* 0x000fe20000000f00 */
[----:B------:R-:W-:Y:S01]  /*8790*/  IMAD R62, R70, R67, RZ ;  /* 0x00000043463e7224 */ /* 0x000fe200078e02ff */
[----:B------:R-:W-:Y:S01]  /*87a0*/  I2IP.S8.S32.SAT R67, R4, R3, R5 ;  /* 0x0000000304437239 */ /* 0x000fe20000001405 */
[-C--:B------:R-:W-:Y:S01]  /*87b0*/  IMAD R25, R0, R72.reuse, R25 ;  /* 0x0000004800197224 */ /* 0x080fe200078e0219 */
[----:B------:R-:W-:Y:S01]  /*87c0*/  SHF.R.S32.HI R3, RZ, 0x18, R114 ;  /* 0x00000018ff037819 */ /* 0x000fe20000011472 */
[----:B------:R-:W-:Y:S01]  /*87d0*/  IMAD R28, R70, R33, RZ ;  /* 0x00000021461c7224 */ /* 0x000fe200078e02ff */
[----:B------:R-:W-:Y:S01]  /*87e0*/  SHF.R.S32.HI R4, RZ, 0x18, R113 ;  /* 0x00000018ff047819 */ /* 0x000fe20000011471 */
[-C--:B------:R-:W-:Y:S02]  /*87f0*/  IMAD R26, R81, R72.reuse, R26 ;  /* 0x00000048511a7224 */ /* 0x080fe400078e021a */
[-C--:B------:R-:W-:Y:S01]  /*8800*/  IMAD R27, R2, R72.reuse, R27 ;  /* 0x00000048021b7224 */ /* 0x080fe200078e021b */
[----:B------:R-:W-:Y:S01]  /*8810*/  SHF.R.S32.HI R2, RZ, 0x18, R111 ;  /* 0x00000018ff027819 */ /* 0x000fe2000001146f */
[----:B------:R-:W-:Y:S01]  /*8820*/  IMAD R28, R3, R72, R28 ;  /* 0x00000048031c7224 */ /* 0x000fe200078e021c */
[----:B------:R-:W-:Y:S01]  /*8830*/  I2IP.S8.S32.SAT R18, R26, R25, RZ ;  /* 0x000000191a127239 */ /* 0x000fe200000014ff */
[----:B------:R-:W-:Y:S01]  /*8840*/  IMAD R31, R70, R36, RZ ;  /* 0x00000024461f7224 */ /* 0x000fe200078e02ff */
[----:B------:R-:W-:Y:S01]  /*8850*/  SHF.R.S32.HI R3, RZ, 0x18, R108 ;  /* 0x00000018ff037819 */ /* 0x000fe2000001146c */
[-C--:B------:R-:W-:Y:S01]  /*8860*/  IMAD R29, R4, R72.reuse, R29 ;  /* 0x00000048041d7224 */ /* 0x080fe200078e021d */
[----:B------:R-:W-:Y:S01]  /*8870*/  I2IP.S8.S32.SAT R18, R24, R23, R18 ;  /* 0x0000001718127239 */ /* 0x000fe20000001412 */
[----:B------:R-:W-:Y:S01]  /*8880*/  IMAD.MOV.U32 R0, RZ, RZ, R112 ;  /* 0x000000ffff007224 */ /* 0x000fe200078e0070 */
[----:B------:R-:W-:Y:S01]  /*8890*/  SHF.R.S32.HI R4, RZ, 0x18, R107 ;  /* 0x00000018ff047819 */ /* 0x000fe2000001146b */
[-C--:B------:R-:W-:Y:S02]  /*88a0*/  IMAD R30, R82, R72.reuse, R30 ;  /* 0x00000048521e7224 */ /* 0x080fe400078e021e */
[----:B------:R-:W-:Y:S01]  /*88b0*/  IMAD R31, R0, R72, R31 ;  /* 0x00000048001f7224 */ /* 0x000fe200078e021f */
[----:B------:R-:W-:Y:S01]  /*88c0*/  SHF.R.S32.HI R0, RZ, 0x18, R110 ;  /* 0x00000018ff007819 */ /* 0x000fe2000001146e */
[----:B------:R-:W-:Y:S01]  /*88d0*/  IMAD R33, R70, R38, RZ ;  /* 0x0000002646217224 */ /* 0x000fe200078e02ff */
[----:B------:R-:W-:Y:S01]  /*88e0*/  I2IP.S8.S32.SAT R19, R30, R29, RZ ;  /* 0x0000001d1e137239 */ /* 0x000fe200000014ff */
[-C--:B------:R-:W-:Y:S01]  /*88f0*/  IMAD R32, R2, R72.reuse, R32 ;  /* 0x0000004802207224 */ /* 0x080fe200078e0220 */
[----:B------:R-:W-:Y:S01]  /*8900*/  MOV R2, R109 ;  /* 0x0000006d00027202 */ /* 0x000fe20000000f00 */
[----:B------:R-:W-:Y:S01]  /*8910*/  IMAD R33, R0, R72, R33 ;  /* 0x0000004800217224 */ /* 0x000fe200078e0221 */
[----:B------:R-:W-:Y:S01]  /*8920*/  I2IP.S8.S32.SAT R19, R28, R27, R19 ;  /* 0x0000001b1c137239 */ /* 0x000fe20000001413 */
[----:B------:R-:W-:Y:S01]  /*8930*/  IMAD R36, R70, R41, RZ ;  /* 0x0000002946247224 */ /* 0x000fe200078e02ff */
[----:B------:R-:W-:Y:S01]  /*8940*/  MOV R0, R106 ;  /* 0x0000006a00007202 */ /* 0x000fe20000000f00 */
[-C--:B------:R-:W-:Y:S02]  /*8950*/  IMAD R34, R83, R72.reuse, R34 ;  /* 0x0000004853227224 */ /* 0x080fe400078e0222 */
[-C--:B------:R-:W-:Y:S01]  /*8960*/  IMAD R35, R2, R72.reuse, R35 ;  /* 0x0000004802237224 */ /* 0x080fe200078e0223 */
[----:B------:R-:W-:Y:S01]  /*8970*/  SHF.R.S32.HI R2, RZ, 0x18, R104 ;  /* 0x00000018ff027819 */ /* 0x000fe20000011468 */
[----:B------:R-:W-:Y:S01]  /*8980*/  IMAD R38, R70, R43, RZ ;  /* 0x0000002b46267224 */ /* 0x000fe200078e02ff */
[----:B------:R-:W-:Y:S01]  /*8990*/  I2IP.S8.S32.SAT R33, R34, R33, RZ ;  /* 0x0000002122217239 */ /* 0x000fe200000014ff */
[-C--:B------:R-:W-:Y:S01]  /*89a0*/  IMAD R36, R3, R72.reuse, R36 ;  /* 0x0000004803247224 */ /* 0x080fe200078e0224 */
[----:B------:R-:W-:Y:S01]  /*89b0*/  SHF.R.S32.HI R3, RZ, 0x18, R99 ;  /* 0x00000018ff037819 */ /* 0x000fe20000011463 */
[-C--:B------:R-:W-:Y:S01]  /*89c0*/  IMAD R37, R4, R72.reuse, R37 ;  /* 0x0000004804257224 */ /* 0x080fe200078e0225 */
[----:B------:R-:W-:Y:S01]  /*89d0*/  I2IP.S8.S32.SAT R32, R32, R31, R33 ;  /* 0x0000001f20207239 */ /* 0x000fe20000001421 */
[-C--:B------:R-:W-:Y:S01]  /*89e0*/  IMAD R38, R84, R72.reuse, R38 ;  /* 0x0000004854267224 */ /* 0x080fe200078e0226 */
[----:B------:R-:W-:Y:S01]  /*89f0*/  SHF.R.S32.HI R4, RZ, 0x18, R98 ;  /* 0x00000018ff047819 */ /* 0x000fe20000011462 */
[----:B------:R-:W-:Y:S01]  /*8a00*/  IMAD R39, R0, R72, R39 ;  /* 0x0000004800277224 */ /* 0x000fe200078e0227 */
[----:B------:R-:W-:Y:S01]  /*8a10*/  SHF.R.S32.HI R0, RZ, 0x18, R101 ;  /* 0x00000018ff007819 */ /* 0x000fe20000011465 */
[----:B------:R-:W-:Y:S01]  /*8a20*/  IMAD R41, R70, R46, RZ ;  /* 0x0000002e46297224 */ /* 0x000fe200078e02ff */
[----:B------:R-:W-:Y:S01]  /*8a30*/  I2IP.S8.S32.SAT R37, R38, R37, RZ ;  /* 0x0000002526257239 */ /* 0x000fe200000014ff */
[----:B------:R-:W-:Y:S01]  /*8a40*/  IMAD R40, R2, R72, R40 ;  /* 0x0000004802287224 */ /* 0x000fe200078e0228 */
[----:B------:R-:W-:Y:S01]  /*8a50*/  MOV R2, R100 ;  /* 0x0000006400027202 */ /* 0x000fe20000000f00 */
[----:B------:R-:W-:Y:S01]  /*8a60*/  IMAD R43, R70, R48, RZ ;  /* 0x00000030462b7224 */ /* 0x000fe200078e02ff */
[----:B------:R-:W-:Y:S01]  /*8a70*/  I2IP.S8.S32.SAT R33, R36, R35, R37 ;  /* 0x0000002324217239 */ /* 0x000fe20000001425 */
[-C--:B------:R-:W-:Y:S01]  /*8a80*/  IMAD R41, R0, R72.reuse, R41 ;  /* 0x0000004800297224 */ /* 0x080fe200078e0229 */
        /* <DEDUP_REMOVED lines=10> */
[----:B------:R-:W-:Y:S01]  /*8b30*/  IMAD R48, R70, R53, RZ ;  /* 0x0000003546307224 */ /* 0x000fe200078e02ff */
[----:B------:R-:W-:Y:S01]  /*8b40*/  SHF.R.S32.HI R4, RZ, 0x18, R87 ;  /* 0x00000018ff047819 */ /* 0x000fe20000011457 */
[-C--:B------:R-:W-:Y:S02]  /*8b50*/  IMAD R46, R86, R72.reuse, R46 ;  /* 0x00000048562e7224 */ /* 0x080fe400078e022e */
[-C--:B------:R-:W-:Y:S02]  /*8b60*/  IMAD R47, R0, R72.reuse, R47 ;  /* 0x00000048002f7224 */ /* 0x080fe400078e022f */
[----:B------:R-:W-:Y:S01]  /*8b70*/  IMAD R48, R2, R72, R48 ;  /* 0x0000004802307224 */ /* 0x000fe200078e0230 */
[----:B------:R-:W-:Y:S01]  /*8b80*/  SHF.R.S32.HI R2, RZ, 0x18, R96 ;  /* 0x00000018ff027819 */ /* 0x000fe20000011460 */
[----:B------:R-:W-:Y:S01]  /*8b90*/  IMAD R51, R70, R56, RZ ;  /* 0x0000003846337224 */ /* 0x000fe200078e02ff */
[----:B------:R-:W-:Y:S01]  /*8ba0*/  I2IP.S8.S32.SAT R35, R46, R45, RZ ;  /* 0x0000002d2e237239 */ /* 0x000fe200000014ff */
[-C--:B------:R-:W-:Y:S01]  /*8bb0*/  IMAD R49, R3, R72.reuse, R49 ;  /* 0x0000004803317224 */ /* 0x080fe200078e0231 */
[----:B------:R-:W-:Y:S01]  /*8bc0*/  SHF.R.S32.HI R3, RZ, 0x18, R95 ;  /* 0x00000018ff037819 */ /* 0x000fe2000001145f */
[----:B------:R-:W-:Y:S01]  /*8bd0*/  IMAD.MOV.U32 R0, RZ, RZ, R97 ;  /* 0x000000ffff007224 */ /* 0x000fe200078e0061 */
[----:B------:R-:W-:Y:S01]  /*8be0*/  I2IP.S8.S32.SAT R35, R44, R43, R35 ;  /* 0x0000002b2c237239 */ /* 0x000fe20000001423 */
[-C--:B------:R-:W-:Y:S02]  /*8bf0*/  IMAD R50, R71, R72.reuse, R50 ;  /* 0x0000004847327224 */ /* 0x080fe400078e0232 */
[----:B------:R-:W-:Y:S01]  /*8c00*/  IMAD R51, R0, R72, R51 ;  /* 0x0000004800337224 */ /* 0x000fe200078e0233 */
[----:B------:R-:W-:Y:S01]  /*8c10*/  MOV R0, R94 ;  /* 0x0000005e00007202 */ /* 0x000fe20000000f00 */
[----:B------:R-:W-:Y:S01]  /*8c20*/  IMAD R53, R70, R58, RZ ;  /* 0x0000003a46357224 */ /* 0x000fe200078e02ff */
[----:B------:R-:W-:Y:S01]  /*8c30*/  I2IP.S8.S32.SAT R49, R50, R49, RZ ;  /* 0x0000003132317239 */ /* 0x000fe200000014ff */
[-C--:B------:R-:W-:Y:S01]  /*8c40*/  IMAD R52, R2, R72.reuse, R52 ;  /* 0x0000004802347224 */ /* 0x080fe200078e0234 */
[----:B------:R-:W-:Y:S01]  /*8c50*/  SHF.R.S32.HI R2, RZ, 0x18, R93 ;  /* 0x00000018ff027819 */ /* 0x000fe2000001145d */
[-C--:B------:R-:W-:Y:S01]  /*8c60*/  IMAD R53, R3, R72.reuse, R53 ;  /* 0x0000004803357224 */ /* 0x080fe200078e0235 */
[----:B------:R-:W-:Y:S01]  /*8c70*/  SHF.R.S32.HI R3, RZ, 0x18, R88 ;  /* 0x00000018ff037819 */ /* 0x000fe20000011458 */
[----:B------:R-:W-:Y:S01]  /*8c80*/  IMAD R54, R73, R72, R54 ;  /* 0x0000004849367224 */ /* 0x000fe200078e0236 */
[----:B------:R-:W-:Y:S01]  /*8c90*/  I2IP.S8.S32.SAT R48, R48, R47, R49 ;  /* 0x0000002f30307239 */ /* 0x000fe20000001431 */
[C---:B------:R-:W-:Y:S02]  /*8ca0*/  IMAD R56, R70.reuse, R61, RZ ;  /* 0x0000003d46387224 */ /* 0x040fe400078e02ff */
[----:B------:R-:W-:Y:S01]  /*8cb0*/  IMAD R61, R70, R66, RZ ;  /* 0x00000042463d7224 */ /* 0x000fe200078e02ff */
[----:B------:R-:W-:Y:S01]  /*8cc0*/  I2IP.S8.S32.SAT R66, R13, R12, R14 ;  /* 0x0000000c0d427239 */ /* 0x000fe2000000140e */
[-C--:B------:R-:W-:Y:S01]  /*8cd0*/  IMAD R55, R0, R72.reuse, R55 ;  /* 0x0000004800377224 */ /* 0x080fe200078e0237 */
[----:B------:R-:W-:Y:S01]  /*8ce0*/  SHF.R.S32.HI R0, RZ, 0x18, R92 ;  /* 0x00000018ff007819 */ /* 0x000fe2000001145c */
[-C--:B------:R-:W-:Y:S01]  /*8cf0*/  IMAD R56, R2, R72.reuse, R56 ;  /* 0x0000004802387224 */ /* 0x080fe200078e0238 */
[----:B------:R-:W-:Y:S01]  /*8d00*/  MOV R2, R89 ;  /* 0x0000005900027202 */ /* 0x000fe20000000f00 */
[----:B------:R1:W-:Y:S01]  /*8d10*/  STS.128 [R146+UR44+0x2400], R64 ;  /* 0x0024004092007988 */ /* 0x0003e20008000c2c */
[----:B------:R-:W-:Y:S01]  /*8d20*/  IMAD R58, R70, R63, RZ ;  /* 0x0000003f463a7224 */ /* 0x000fe200078e02ff */
[----:B------:R-:W-:Y:S01]  /*8d30*/  I2IP.S8.S32.SAT R49, R54, R53, RZ ;  /* 0x0000003536317239 */ /* 0x000fe200000014ff */
[-C--:B------:R-:W-:Y:S02]  /*8d40*/  IMAD R57, R0, R72.reuse, R57 ;  /* 0x0000004800397224 */ /* 0x080fe400078e0239 */
[-C--:B------:R-:W-:Y:S01]  /*8d50*/  IMAD R58, R74, R72.reuse, R58 ;  /* 0x000000484a3a7224 */ /* 0x080fe200078e023a */
[----:B------:R-:W-:Y:S01]  /*8d60*/  I2IP.S8.S32.SAT R49, R52, R51, R49 ;  /* 0x0000003334317239 */ /* 0x000fe20000001431 */
[-C--:B------:R-:W-:Y:S01]  /*8d70*/  IMAD R59, R2, R72.reuse, R59 ;  /* 0x00000048023b7224 */ /* 0x080fe200078e023b */
[----:B------:R1:W-:Y:S01]  /*8d80*/  STS.128 [R145+0x2400], R16 ;  /* 0x0024001091007388 */ /* 0x0003e20000000c00 */
[-C--:B------:R-:W-:Y:S01]  /*8d90*/  IMAD R60, R3, R72.reuse, R60 ;  /* 0x00000048033c7224 */ /* 0x080fe200078e023c */
[----:B------:R-:W-:Y:S01]  /*8da0*/  I2IP.S8.S32.SAT R50, R58, R57, RZ ;  /* 0x000000393a327239 */ /* 0x000fe200000014ff */
[-C--:B------:R-:W-:Y:S02]  /*8db0*/  IMAD R61, R4, R72.reuse, R61 ;  /* 0x00000048043d7224 */ /* 0x080fe400078e023d */
[----:B------:R-:W-:Y:S01]  /*8dc0*/  IMAD R62, R75, R72, R62 ;  /* 0x000000484b3e7224 */ /* 0x000fe200078e023e */
[----:B------:R-:W-:Y:S02]  /*8dd0*/  I2IP.S8.S32.SAT R50, R56, R55, R50 ;  /* 0x0000003738327239 */ /* 0x000fe40000001432 */
[----:B------:R1:W-:Y:S02]  /*8de0*/  STS.128 [R144+0x2400], R32 ;  /* 0x0024002090007388 */ /* 0x0003e40000000c00 */
[----:B------:R-:W-:Y:S04]  /*8df0*/  I2IP.S8.S32.SAT R61, R62, R61, RZ ;  /* 0x0000003d3e3d7239 */ /* 0x000fe800000014ff */
[----:B------:R-:W-:Y:S05]  /*8e00*/  I2IP.S8.S32.SAT R51, R60, R59, R61 ;  /* 0x0000003b3c337239 */ /* 0x000fea000000143d */
[----:B------:R1:W-:Y:S01]  /*8e10*/  STS.128 [R143+0x2400], R48 ;  /* 0x002400308f007388 */ /* 0x0003e20000000c00 */
[----:B------:R-:W-:Y:S01]  /*8e20*/  @!PT LDS RZ, [RZ] ;  /* 0x00000000fffff984 */ /* 0x000fe20000000800 */
[----:B------:R-:W-:Y:S01]  /*8e30*/  @!PT LDS RZ, [RZ] ;  /* 0x00000000fffff984 */ /* 0x000fe20000000800 */
[----:B------:R-:W-:Y:S01]  /*8e40*/  @!PT LDS RZ, [RZ] ;  /* 0x00000000fffff984 */ /* 0x000fe20000000800 */
[----:B------:R-:W-:Y:S01]  /*8e50*/  @!PT LDS RZ, [RZ] ;  /* 0x00000000fffff984 */ /* 0x000fe20000000800 */
[----:B------:R3:W-:Y:S07]  /*8e60*/  MEMBAR.ALL.CTA ;  /* 0x0000000000007992 */ /* 0x0007ee0000008000 */
[----:B---3--:R-:W3:Y:S02]  /*8e70*/  FENCE.VIEW.ASYNC.S ;  /* 0x00000000000073c6 */ /* 0x008ee40000000000 */
[----:B---3--:R-:W-:Y:S06]  /*8e80*/  BAR.SYNC.DEFER_BLOCKING 0x1, 0x80 ;  /* 0x0042000000007b1d */ /* 0x008fec0000010000 */
[----:B------:R-:W-:Y:S05]  /*8e90*/  @P0 BRA `(.L_x_149) ;  /* 0x0000000000300947 */ /* 0x000fea0003800000 */
[----:B------:R-:W-:Y:S02]  /*8ea0*/  UIADD3 UR4, UPT, UPT, UR44, 0x2400, URZ ;  /* 0x000024002c047890 */ /* 0x000fe4000fffe0ff */
[----:B------:R-:W-:Y:S02]  /*8eb0*/  USHF.L.U32 UR9, UR46, 0x6, URZ ;  /* 0x000000062e097899 */ /* 0x000fe400080006ff */
[----:B------:R-:W-:Y:S02]  /*8ec0*/  USHF.L.U32 UR10, UR45, 0x7, URZ ;  /* 0x000000072d0a7899 */ /* 0x000fe400080006ff */
[----:B------:R-:W-:Y:S01]  /*8ed0*/  MOV R154, UR4 ;  /* 0x00000004009a7c02 */ /* 0x000fe20008000f00 */
[----:B------:R-:W-:Y:S01]  /*8ee0*/  UIADD3 UR4, UP0, UPT, UR62, 0x680, URZ ;  /* 0x000006803e047890 */ /* 0x000fe2000ff1e0ff */
[----:B------:R-:W-:Y:S02]  /*8ef0*/  UMOV UR11, UR36 ;  /* 0x00000024000b7c82 */ /* 0x000fe40008000000 */
[----:B------:R-:W-:Y:S01]  /*8f00*/  R2UR UR8, R154 ;  /* 0x000000009a0872ca */ /* 0x000fe200000e0000 */
[----:B------:R-:W-:Y:S11]  /*8f10*/  UIADD3.X UR5, UPT, UPT, URZ, UR63, URZ, UP0, !UPT ;  /* 0x0000003fff057290 */ /* 0x000ff600087fe4ff */
[----:B------:R-:W-:Y:S01]  /*8f20*/  @!UPT UIADD3 URZ, UPT, UPT, URZ, URZ, URZ ;  /* 0x000000fffffff290 */ /* 0x000fe2000fffe0ff */
[----:B------:R3:W-:Y:S01]  /*8f30*/  UTMASTG.3D [UR8], [UR4] ;  /* 0x00000008040073b5 */ /* 0x0007e20008010000 */
[----:B------:R0:W-:Y:S01]  /*8f40*/  UTMACMDFLUSH ;  /* 0x00000000000079b7 */ /* 0x0001e20000000000 */
[----:B---3--:R-:W-:Y:S04]  /*8f50*/  DEPBAR.LE SB0, 0x0 ;  /* 0x000080000000791a */ /* 0x008fe80000000000 */
.L_x_149:
[----:B------:R-:W-:Y:S05]  /*8f60*/  BSYNC.RECONVERGENT B0 ;  /* 0x0000000000007941 */ /* 0x000fea0003800200 */
.L_x_148:
[----:B------:R-:W-:Y:S01]  /*8f70*/  BAR.SYNC.DEFER_BLOCKING 0x1, 0x80 ;  /* 0x0042000000007b1d */ /* 0x000fe20000010000 */
[----:B------:R-:W-:Y:S01]  /*8f80*/  ISETP.NE.AND P0, PT, R150, 0x2, PT ;  /* 0x000000029600780c */ /* 0x000fe20003f05270 */
[----:B------:R-:W-:Y:S01]  /*8f90*/  UISETP.NE.AND UP0, UPT, UR47, URZ, UPT ;  /* 0x000000ff2f00728c */ /* 0x000fe2000bf05270 */
[----:B------:R-:W-:Y:S01]  /*8fa0*/  ISETP.NE.AND P1, PT, R68, 0x4, PT ;  /* 0x000000044400780c */ /* 0x000fe20003f25270 */
[----:B------:R-:W-:Y:S01]  /*8fb0*/  UIADD3 UR46, UPT, UPT, UR37, UR60, URZ ;  /* 0x0000003c252e7290 */ /* 0x000fe2000fffe0ff */
[----:B------:R-:W-:Y:S01]  /*8fc0*/  SEL R2, RZ, 0x1, P0 ;  /* 0x00000001ff027807 */ /* 0x000fe20000000000 */
[----:B------:R-:W-:Y:S01]  /*8fd0*/  UIADD3 UR45, UPT, UPT, UR38, UR57, URZ ;  /* 0x00000039262d7290 */ /* 0x000fe2000fffe0ff */
[----:B------:R-:W-:Y:S02]  /*8fe0*/  SEL R0, RZ, 0x1, P1 ;  /* 0x00000001ff007807 */ /* 0x000fe40000800000 */
[----:B------:R-:W-:Y:S02]  /*8ff0*/  LOP3.LUT R152, R152, R2, RZ, 0x3c, !PT ;  /* 0x0000000298987212 */ /* 0x000fe400078e3cff */
[----:B------:R-:W-:Y:S02]  /*9000*/  LOP3.LUT R153, R153, R0, RZ, 0x3c, !PT ;  /* 0x0000000099997212 */ /* 0x000fe400078e3cff */
[----:B------:R-:W-:Y:S02]  /*9010*/  SEL R150, R150, RZ, P0 ;  /* 0x000000ff96967207 */ /* 0x000fe40000000000 */
[----:B------:R-:W-:Y:S01]  /*9020*/  SEL R68, R68, RZ, P1 ;  /* 0x000000ff44447207 */ /* 0x000fe20000800000 */
[----:B------:R-:W-:Y:S01]  /*9030*/  UMOV UR36, UR54 ;  /* 0x0000003600247c82 */ /* 0x000fe20008000000 */
[----:B------:R-:W-:Y:S05]  /*9040*/  BRA.U UP0, `(.L_x_150) ;  /* 0xffffffd900e07547 */ /* 0x000fea000b83ffff */
[----:B------:R-:W-:Y:S05]  /*9050*/  EXIT ;  /* 0x000000000000794d */ /* 0x000fea0003800000 */
.L_x_25:
[----:B---3--:R3:W4:Y:S02]  /*9060*/  SYNCS.PHASECHK.TRANS64.TRYWAIT P0, [R0+URZ+0x320], R2 ;  /* 0x00032002000075a7 */ /* 0x00872400080011ff */
[----:B----4-:R-:W-:Y:S05]  /*9070*/  @!P0 NANOSLEEP.SYNCS 0x989680 ;  /* 0x009896800000895d */ /* 0x010fea0003900000 */
[----:B------:R-:W4:Y:S02]  /*9080*/  @!P0 SYNCS.PHASECHK.TRANS64 P0, [R0+URZ+0x320], R2 ;  /* 0x00032002000085a7 */ /* 0x000f2400080010ff */
[----:B----4-:R-:W-:Y:S05]  /*9090*/  @!P0 BRA `(.L_x_25) ;  /* 0xfffffffc00f08947 */ /* 0x010fea000383ffff */
[----:B------:R-:W-:Y:S05]  /*90a0*/  BRA `(.L_x_151) ;  /* 0xffffff8c00947947 */ /* 0x000fea000383ffff */
.L_x_28:
[----:B--2---:R-:W-:-:S07]  /*90b0*/  MOV R0, UR33 ;  /* 0x0000002100007c02 */ /* 0x004fce0008000f00 */
.L_x_152:
[----:B--2---:R2:W3:Y:S02]  /*90c0*/  SYNCS.PHASECHK.TRANS64.TRYWAIT P0, [R0+URZ+0x148], R3 ;  /* 0x00014803000075a7 */ /* 0x0044e400080011ff */
[----:B---3--:R-:W-:Y:S05]  /*90d0*/  @!P0 NANOSLEEP.SYNCS 0x989680 ;  /* 0x009896800000895d */ /* 0x008fea0003900000 */
[----:B------:R-:W3:Y:S02]  /*90e0*/  @!P0 SYNCS.PHASECHK.TRANS64 P0, [R0+URZ+0x148], R3 ;  /* 0x00014803000085a7 */ /* 0x000ee400080010ff */
[----:B---3--:R-:W-:Y:S05]  /*90f0*/  @!P0 BRA `(.L_x_152) ;  /* 0xfffffffc00f08947 */ /* 0x008fea000383ffff */
[----:B------:R-:W-:Y:S05]  /*9100*/  BRA `(.L_x_27) ;  /* 0xffffff8c00ec7947 */ /* 0x000fea000383ffff */
.L_x_35:
[----:B-1----:R-:W-:-:S07]  /*9110*/  MOV R0, UR17 ;  /* 0x0000001100007c02 */ /* 0x002fce0008000f00 */
.L_x_153:
[----:B-1----:R1:W2:Y:S02]  /*9120*/  SYNCS.PHASECHK.TRANS64.TRYWAIT P0, [R0+URZ+0x148], R3 ;  /* 0x00014803000075a7 */ /* 0x0022a400080011ff */
[----:B--2---:R-:W-:Y:S05]  /*9130*/  @!P0 NANOSLEEP.SYNCS 0x989680 ;  /* 0x009896800000895d */ /* 0x004fea0003900000 */
[----:B------:R-:W2:Y:S02]  /*9140*/  @!P0 SYNCS.PHASECHK.TRANS64 P0, [R0+URZ+0x148], R3 ;  /* 0x00014803000085a7 */ /* 0x000ea400080010ff */
[----:B--2---:R-:W-:Y:S05]  /*9150*/  @!P0 BRA `(.L_x_153) ;  /* 0xfffffffc00f08947 */ /* 0x004fea000383ffff */
[----:B------:R-:W-:Y:S05]  /*9160*/  BRA `(.L_x_34) ;  /* 0xffffff9000ac7947 */ /* 0x000fea000383ffff */
.L_x_40:
[----:B-1----:R1:W2:Y:S02]  /*9170*/  SYNCS.PHASECHK.TRANS64.TRYWAIT P0, [R3+URZ+0x2b0], R0 ;  /* 0x0002b000030075a7 */ /* 0x0022a400080011ff */
[----:B--2---:R-:W-:Y:S05]  /*9180*/  @!P0 NANOSLEEP.SYNCS 0x989680 ;  /* 0x009896800000895d */ /* 0x004fea0003900000 */
[----:B------:R-:W2:Y:S02]  /*9190*/  @!P0 SYNCS.PHASECHK.TRANS64 P0, [R3+URZ+0x2b0], R0 ;  /* 0x0002b000030085a7 */ /* 0x000ea400080010ff */
[----:B--2---:R-:W-:Y:S05]  /*91a0*/  @!P0 BRA `(.L_x_40) ;  /* 0xfffffffc00f08947 */ /* 0x004fea000383ffff */
[----:B------:R-:W-:Y:S05]  /*91b0*/  BRA `(.L_x_154) ;  /* 0xffffff9400547947 */ /* 0x000fea000383ffff */
.L_x_44:
[----:B------:R-:W-:-:S07]  /*91c0*/  MOV R0, UR4 ;  /* 0x0000000400007c02 */ /* 0x000fce0008000f00 */
.L_x_155:
[----:B-1----:R1:W2:Y:S02]  /*91d0*/  SYNCS.PHASECHK.TRANS64.TRYWAIT P0, [R0+URZ], R2 ;  /* 0x00000002000075a7 */ /* 0x0022a400080011ff */
[----:B--2---:R-:W-:Y:S05]  /*91e0*/  @!P0 NANOSLEEP.SYNCS 0x989680 ;  /* 0x009896800000895d */ /* 0x004fea0003900000 */
[----:B------:R-:W2:Y:S02]  /*91f0*/  @!P0 SYNCS.PHASECHK.TRANS64 P0, [R0+URZ], R2 ;  /* 0x00000002000085a7 */ /* 0x000ea400080010ff */
[----:B--2---:R-:W-:Y:S05]  /*9200*/  @!P0 BRA `(.L_x_155) ;  /* 0xfffffffc00f08947 */ /* 0x004fea000383ffff */
[----:B------:R-:W-:Y:S05]  /*9210*/  BRA `(.L_x_156) ;  /* 0xffffff9800f87947 */ /* 0x000fea000383ffff */
.L_x_45:
[----:B------:R-:W-:-:S07]  /*9220*/  MOV R0, UR5 ;  /* 0x0000000500007c02 */ /* 0x000fce0008000f00 */
.L_x_157:
[----:B-1----:R1:W2:Y:S02]  /*9230*/  SYNCS.PHASECHK.TRANS64.TRYWAIT P0, [R0+URZ], R3 ;  /* 0x00000003000075a7 */ /* 0x0022a400080011ff */
[----:B--2---:R-:W-:Y:S05]  /*9240*/  @!P0 NANOSLEEP.SYNCS 0x989680 ;  /* 0x009896800000895d */ /* 0x004fea0003900000 */
[----:B------:R-:W2:Y:S02]  /*9250*/  @!P0 SYNCS.PHASECHK.TRANS64 P0, [R0+URZ], R3 ;  /* 0x00000003000085a7 */ /* 0x000ea400080010ff */
[----:B--2---:R-:W-:Y:S05]  /*9260*/  @!P0 BRA `(.L_x_157) ;  /* 0xfffffffc00f08947 */ /* 0x004fea000383ffff */
[----:B------:R-:W-:Y:S05]  /*9270*/  BRA `(.L_x_158) ;  /* 0xffffff9c00047947 */ /* 0x000fea000383ffff */
.L_x_46:
[----:B------:R-:W-:-:S07]  /*9280*/  MOV R0, UR5 ;  /* 0x0000000500007c02 */ /* 0x000fce0008000f00 */
.L_x_159:
[----:B-1----:R1:W2:Y:S02]  /*9290*/  SYNCS.PHASECHK.TRANS64.TRYWAIT P0, [R0+URZ], R3 ;  /* 0x00000003000075a7 */ /* 0x0022a400080011ff */
[----:B--2---:R-:W-:Y:S05]  /*92a0*/  @!P0 NANOSLEEP.SYNCS 0x989680 ;  /* 0x009896800000895d */ /* 0x004fea0003900000 */
[----:B------:R-:W2:Y:S02]  /*92b0*/  @!P0 SYNCS.PHASECHK.TRANS64 P0, [R0+URZ], R3 ;  /* 0x00000003000085a7 */ /* 0x000ea400080010ff */
[----:B--2---:R-:W-:Y:S05]  /*92c0*/  @!P0 BRA `(.L_x_159) ;  /* 0xfffffffc00f08947 */ /* 0x004fea000383ffff */
[----:B------:R-:W-:Y:S05]  /*92d0*/  BRA `(.L_x_160) ;  /* 0xffffff9c00107947 */ /* 0x000fea000383ffff */
.L_x_47:
[----:B------:R-:W-:-:S07]  /*92e0*/  MOV R0, UR5 ;  /* 0x0000000500007c02 */ /* 0x000fce0008000f00 */
.L_x_161:
[----:B-1----:R1:W2:Y:S02]  /*92f0*/  SYNCS.PHASECHK.TRANS64.TRYWAIT P0, [R0+URZ], R3 ;  /* 0x00000003000075a7 */ /* 0x0022a400080011ff */
[----:B--2---:R-:W-:Y:S05]  /*9300*/  @!P0 NANOSLEEP.SYNCS 0x989680 ;  /* 0x009896800000895d */ /* 0x004fea0003900000 */
[----:B------:R-:W2:Y:S02]  /*9310*/  @!P0 SYNCS.PHASECHK.TRANS64 P0, [R0+URZ], R3 ;  /* 0x00000003000085a7 */ /* 0x000ea400080010ff */
[----:B--2---:R-:W-:Y:S05]  /*9320*/  @!P0 BRA `(.L_x_161) ;  /* 0xfffffffc00f08947 */ /* 0x004fea000383ffff */
[----:B------:R-:W-:Y:S05]  /*9330*/  BRA `(.L_x_162) ;  /* 0xffffff9c001c7947 */ /* 0x000fea000383ffff */
.L_x_48:
[----:B------:R-:W-:-:S07]  /*9340*/  MOV R0, UR5 ;  /* 0x0000000500007c02 */ /* 0x000fce0008000f00 */
.L_x_163:
[----:B-1----:R1:W2:Y:S02]  /*9350*/  SYNCS.PHASECHK.TRANS64.TRYWAIT P0, [R0+URZ], R3 ;  /* 0x00000003000075a7 */ /* 0x0022a400080011ff */
[----:B--2---:R-:W-:Y:S05]  /*9360*/  @!P0 NANOSLEEP.SYNCS 0x989680 ;  /* 0x009896800000895d */ /* 0x004fea0003900000 */
[----:B------:R-:W2:Y:S02]  /*9370*/  @!P0 SYNCS.PHASECHK.TRANS64 P0, [R0+URZ], R3 ;  /* 0x00000003000085a7 */ /* 0x000ea400080010ff */
[----:B--2---:R-:W-:Y:S05]  /*9380*/  @!P0 BRA `(.L_x_163) ;  /* 0xfffffffc00f08947 */ /* 0x004fea000383ffff */
[----:B------:R-:W-:Y:S05]  /*9390*/  BRA `(.L_x_164) ;  /* 0xffffff9c00287947 */ /* 0x000fea000383ffff */
.L_x_49:
[----:B------:R-:W-:-:S07]  /*93a0*/  MOV R0, UR5 ;  /* 0x0000000500007c02 */ /* 0x000fce0008000f00 */
.L_x_165:
[----:B-1----:R1:W2:Y:S02]  /*93b0*/  SYNCS.PHASECHK.TRANS64.TRYWAIT P0, [R0+URZ], R3 ;  /* 0x00000003000075a7 */ /* 0x0022a400080011ff */
[----:B--2---:R-:W-:Y:S05]  /*93c0*/  @!P0 NANOSLEEP.SYNCS 0x989680 ;  /* 0x009896800000895d */ /* 0x004fea0003900000 */
[----:B------:R-:W2:Y:S02]  /*93d0*/  @!P0 SYNCS.PHASECHK.TRANS64 P0, [R0+URZ], R3 ;  /* 0x00000003000085a7 */ /* 0x000ea400080010ff */
[----:B--2---:R-:W-:Y:S05]  /*93e0*/  @!P0 BRA `(.L_x_165) ;  /* 0xfffffffc00f08947 */ /* 0x004fea000383ffff */
[----:B------:R-:W-:Y:S05]  /*93f0*/  BRA `(.L_x_166) ;  /* 0xffffff9c00347947 */ /* 0x000fea000383ffff */
.L_x_50:
[----:B------:R-:W-:-:S07]  /*9400*/  MOV R0, UR5 ;  /* 0x0000000500007c02 */ /* 0x000fce0008000f00 */
.L_x_167:
[----:B-1----:R1:W2:Y:S02]  /*9410*/  SYNCS.PHASECHK.TRANS64.TRYWAIT P0, [R0+URZ], R3 ;  /* 0x00000003000075a7 */ /* 0x0022a400080011ff */
[----:B--2---:R-:W-:Y:S05]  /*9420*/  @!P0 NANOSLEEP.SYNCS 0x989680 ;  /* 0x009896800000895d */ /* 0x004fea0003900000 */
[----:B------:R-:W2:Y:S02]  /*9430*/  @!P0 SYNCS.PHASECHK.TRANS64 P0, [R0+URZ], R3 ;  /* 0x00000003000085a7 */ /* 0x000ea400080010ff */
[----:B--2---:R-:W-:Y:S05]  /*9440*/  @!P0 BRA `(.L_x_167) ;  /* 0xfffffffc00f08947 */ /* 0x004fea000383ffff */
[----:B------:R-:W-:Y:S05]  /*9450*/  BRA `(.L_x_168) ;  /* 0xffffff9c00407947 */ /* 0x000fea000383ffff */
.L_x_51:
[----:B------:R-:W-:-:S07]  /*9460*/  MOV R0, UR5 ;  /* 0x0000000500007c02 */ /* 0x000fce0008000f00 */
.L_x_169:
[----:B-1----:R1:W2:Y:S02]  /*9470*/  SYNCS.PHASECHK.TRANS64.TRYWAIT P0, [R0+URZ], R3 ;  /* 0x00000003000075a7 */ /* 0x0022a400080011ff */
[----:B--2---:R-:W-:Y:S05]  /*9480*/  @!P0 NANOSLEEP.SYNCS 0x989680 ;  /* 0x009896800000895d */ /* 0x004fea0003900000 */
[----:B------:R-:W2:Y:S02]  /*9490*/  @!P0 SYNCS.PHASECHK.TRANS64 P0, [R0+URZ], R3 ;  /* 0x00000003000085a7 */ /* 0x000ea400080010ff */
[----:B--2---:R-:W-:Y:S05]  /*94a0*/  @!P0 BRA `(.L_x_169) ;  /* 0xfffffffc00f08947 */ /* 0x004fea000383ffff */
[----:B------:R-:W-:Y:S05]  /*94b0*/  BRA `(.L_x_170) ;  /* 0xffffff9c004c7947 */ /* 0x000fea000383ffff */
.L_x_52:
[----:B------:R-:W-:-:S07]  /*94c0*/  MOV R0, UR5 ;  /* 0x0000000500007c02 */ /* 0x000fce0008000f00 */
.L_x_171:
[----:B-1----:R1:W2:Y:S02]  /*94d0*/  SYNCS.PHASECHK.TRANS64.TRYWAIT P0, [R0+URZ], R3 ;  /* 0x00000003000075a7 */ /* 0x0022a400080011ff */
[----:B--2---:R-:W-:Y:S05]  /*94e0*/  @!P0 NANOSLEEP.SYNCS 0x989680 ;  /* 0x009896800000895d */ /* 0x004fea0003900000 */
[----:B------:R-:W2:Y:S02]  /*94f0*/  @!P0 SYNCS.PHASECHK.TRANS64 P0, [R0+URZ], R3 ;  /* 0x00000003000085a7 */ /* 0x000ea400080010ff */
[----:B--2---:R-:W-:Y:S05]  /*9500*/  @!P0 BRA `(.L_x_171) ;  /* 0xfffffffc00f08947 */ /* 0x004fea000383ffff */
[----:B------:R-:W-:Y:S05]  /*9510*/  BRA `(.L_x_172) ;  /* 0xffffff9c00587947 */ /* 0x000fea000383ffff */
.L_x_53:
[----:B------:R-:W-:-:S07]  /*9520*/  MOV R0, UR5 ;  /* 0x0000000500007c02 */ /* 0x000fce0008000f00 */
.L_x_173:
[----:B-1----:R1:W2:Y:S02]  /*9530*/  SYNCS.PHASECHK.TRANS64.TRYWAIT P0, [R0+URZ], R3 ;  /* 0x00000003000075a7 */ /* 0x0022a400080011ff */
[----:B--2---:R-:W-:Y:S05]  /*9540*/  @!P0 NANOSLEEP.SYNCS 0x989680 ;  /* 0x009896800000895d */ /* 0x004fea0003900000 */
[----:B------:R-:W2:Y:S02]  /*9550*/  @!P0 SYNCS.PHASECHK.TRANS64 P0, [R0+URZ], R3 ;  /* 0x00000003000085a7 */ /* 0x000ea400080010ff */
[----:B--2---:R-:W-:Y:S05]  /*9560*/  @!P0 BRA `(.L_x_173) ;  /* 0xfffffffc00f08947 */ /* 0x004fea000383ffff */
[----:B------:R-:W-:Y:S05]  /*9570*/  BRA `(.L_x_174) ;  /* 0xffffff9c00647947 */ /* 0x000fea000383ffff */
.L_x_54:
[----:B------:R-:W-:-:S07]  /*9580*/  MOV R0, UR5 ;  /* 0x0000000500007c02 */ /* 0x000fce0008000f00 */
.L_x_175:
[----:B-1----:R1:W2:Y:S02]  /*9590*/  SYNCS.PHASECHK.TRANS64.TRYWAIT P0, [R0+URZ], R3 ;  /* 0x00000003000075a7 */ /* 0x0022a400080011ff */
[----:B--2---:R-:W-:Y:S05]  /*95a0*/  @!P0 NANOSLEEP.SYNCS 0x989680 ;  /* 0x009896800000895d */ /* 0x004fea0003900000 */
[----:B------:R-:W2:Y:S02]  /*95b0*/  @!P0 SYNCS.PHASECHK.TRANS64 P0, [R0+URZ], R3 ;  /* 0x00000003000085a7 */ /* 0x000ea400080010ff */
[----:B--2---:R-:W-:Y:S05]  /*95c0*/  @!P0 BRA `(.L_x_175) ;  /* 0xfffffffc00f08947 */ /* 0x004fea000383ffff */
[----:B------:R-:W-:Y:S05]  /*95d0*/  BRA `(.L_x_176) ;  /* 0xffffff9c00707947 */ /* 0x000fea000383ffff */
.L_x_55:
[----:B------:R-:W-:-:S07]  /*95e0*/  MOV R0, UR5 ;  /* 0x0000000500007c02 */ /* 0x000fce0008000f00 */
.L_x_177:
[----:B-1----:R1:W2:Y:S02]  /*95f0*/  SYNCS.PHASECHK.TRANS64.TRYWAIT P0, [R0+URZ], R3 ;  /* 0x00000003000075a7 */ /* 0x0022a400080011ff */
[----:B--2---:R-:W-:Y:S05]  /*9600*/  @!P0 NANOSLEEP.SYNCS 0x989680 ;  /* 0x009896800000895d */ /* 0x004fea0003900000 */
[----:B------:R-:W2:Y:S02]  /*9610*/  @!P0 SYNCS.PHASECHK.TRANS64 P0, [R0+URZ], R3 ;  /* 0x00000003000085a7 */ /* 0x000ea400080010ff */
[----:B--2---:R-:W-:Y:S05]  /*9620*/  @!P0 BRA `(.L_x_177) ;  /* 0xfffffffc00f08947 */ /* 0x004fea000383ffff */
[----:B------:R-:W-:Y:S05]  /*9630*/  BRA `(.L_x_178) ;  /* 0xffffff9c007c7947 */ /* 0x000fea000383ffff */
.L_x_56:
[----:B------:R-:W-:-:S07]  /*9640*/  MOV R0, UR5 ;  /* 0x0000000500007c02 */ /* 0x000fce0008000f00 */
.L_x_179:
[----:B-1----:R1:W2:Y:S02]  /*9650*/  SYNCS.PHASECHK.TRANS64.TRYWAIT P0, [R0+URZ], R3 ;  /* 0x00000003000075a7 */ /* 0x0022a400080011ff */
[----:B--2---:R-:W-:Y:S05]  /*9660*/  @!P0 NANOSLEEP.SYNCS 0x989680 ;  /* 0x009896800000895d */ /* 0x004fea0003900000 */
[----:B------:R-:W2:Y:S02]  /*9670*/  @!P0 SYNCS.PHASECHK.TRANS64 P0, [R0+URZ], R3 ;  /* 0x00000003000085a7 */ /* 0x000ea400080010ff */
[----:B--2---:R-:W-:Y:S05]  /*9680*/  @!P0 BRA `(.L_x_179) ;  /* 0xfffffffc00f08947 */ /* 0x004fea000383ffff */
[----:B------:R-:W-:Y:S05]  /*9690*/  BRA `(.L_x_180) ;  /* 0xffffff9c00887947 */ /* 0x000fea000383ffff */
.L_x_57:
[----:B------:R-:W-:-:S07]  /*96a0*/  MOV R0, UR5 ;  /* 0x0000000500007c02 */ /* 0x000fce0008000f00 */
.L_x_181:
[----:B-1----:R1:W2:Y:S02]  /*96b0*/  SYNCS.PHASECHK.TRANS64.TRYWAIT P0, [R0+URZ], R3 ;  /* 0x00000003000075a7 */ /* 0x0022a400080011ff */
[----:B--2---:R-:W-:Y:S05]  /*96c0*/  @!P0 NANOSLEEP.SYNCS 0x989680 ;  /* 0x009896800000895d */ /* 0x004fea0003900000 */
[----:B------:R-:W2:Y:S02]  /*96d0*/  @!P0 SYNCS.PHASECHK.TRANS64 P0, [R0+URZ], R3 ;  /* 0x00000003000085a7 */ /* 0x000ea400080010ff */
[----:B--2---:R-:W-:Y:S05]  /*96e0*/  @!P0 BRA `(.L_x_181) ;  /* 0xfffffffc00f08947 */ /* 0x004fea000383ffff */
[----:B------:R-:W-:Y:S05]  /*96f0*/  BRA `(.L_x_182) ;  /* 0xffffff9c00947947 */ /* 0x000fea000383ffff */
.L_x_58:
[----:B------:R-:W-:-:S07]  /*9700*/  MOV R0, UR5 ;  /* 0x0000000500007c02 */ /* 0x000fce0008000f00 */
.L_x_183:
[----:B-1----:R1:W2:Y:S02]  /*9710*/  SYNCS.PHASECHK.TRANS64.TRYWAIT P0, [R0+URZ], R3 ;  /* 0x00000003000075a7 */ /* 0x0022a400080011ff */
[----:B--2---:R-:W-:Y:S05]  /*9720*/  @!P0 NANOSLEEP.SYNCS 0x989680 ;  /* 0x009896800000895d */ /* 0x004fea0003900000 */
[----:B------:R-:W2:Y:S02]  /*9730*/  @!P0 SYNCS.PHASECHK.TRANS64 P0, [R0+URZ], R3 ;  /* 0x00000003000085a7 */ /* 0x000ea400080010ff */
[----:B--2---:R-:W-:Y:S05]  /*9740*/  @!P0 BRA `(.L_x_183) ;  /* 0xfffffffc00f08947 */ /* 0x004fea000383ffff */
[----:B------:R-:W-:Y:S05]  /*9750*/  BRA `(.L_x_184) ;  /* 0xffffff9c00a07947 */ /* 0x000fea000383ffff */
.L_x_59:
[----:B------:R-:W-:-:S07]  /*9760*/  MOV R0, UR5 ;  /* 0x0000000500007c02 */ /* 0x000fce0008000f00 */
.L_x_185:
[----:B-1----:R1:W2:Y:S02]  /*9770*/  SYNCS.PHASECHK.TRANS64.TRYWAIT P0, [R0+URZ], R3 ;  /* 0x00000003000075a7 */ /* 0x0022a400080011ff */
[----:B--2---:R-:W-:Y:S05]  /*9780*/  @!P0 NANOSLEEP.SYNCS 0x989680 ;  /* 0x009896800000895d */ /* 0x004fea0003900000 */
[----:B------:R-:W2:Y:S02]  /*9790*/  @!P0 SYNCS.PHASECHK.TRANS64 P0, [R0+URZ], R3 ;  /* 0x00000003000085a7 */ /* 0x000ea400080010ff */
[----:B--2---:R-:W-:Y:S05]  /*97a0*/  @!P0 BRA `(.L_x_185) ;  /* 0xfffffffc00f08947 */ /* 0x004fea000383ffff */
[----:B------:R-:W-:Y:S05]  /*97b0*/  BRA `(.L_x_186) ;  /* 0xffffff9c00ac7947 */ /* 0x000fea000383ffff */
.L_x_60:
[----:B------:R-:W-:-:S07]  /*97c0*/  MOV R0, UR5 ;  /* 0x0000000500007c02 */ /* 0x000fce0008000f00 */
.L_x_187:
[----:B-1----:R1:W2:Y:S02]  /*97d0*/  SYNCS.PHASECHK.TRANS64.TRYWAIT P0, [R0+URZ], R3 ;  /* 0x00000003000075a7 */ /* 0x0022a400080011ff */
[----:B--2---:R-:W-:Y:S05]  /*97e0*/  @!P0 NANOSLEEP.SYNCS 0x989680 ;  /* 0x009896800000895d */ /* 0x004fea0003900000 */
[----:B------:R-:W2:Y:S02]  /*97f0*/  @!P0 SYNCS.PHASECHK.TRANS64 P0, [R0+URZ], R3 ;  /* 0x00000003000085a7 */ /* 0x000ea400080010ff */
[----:B--2---:R-:W-:Y:S05]  /*9800*/  @!P0 BRA `(.L_x_187) ;  /* 0xfffffffc00f08947 */ /* 0x004fea000383ffff */
[----:B------:R-:W-:Y:S05]  /*9810*/  BRA `(.L_x_188) ;  /* 0xffffff9c00b87947 */ /* 0x000fea000383ffff */
.L_x_61:
[----:B------:R-:W-:-:S07]  /*9820*/  MOV R0, UR5 ;  /* 0x0000000500007c02 */ /* 0x000fce0008000f00 */
.L_x_189:
[----:B-1----:R1:W2:Y:S02]  /*9830*/  SYNCS.PHASECHK.TRANS64.TRYWAIT P0, [R0+URZ], R3 ;  /* 0x00000003000075a7 */ /* 0x0022a400080011ff */
[----:B--2---:R-:W-:Y:S05]  /*9840*/  @!P0 NANOSLEEP.SYNCS 0x989680 ;  /* 0x009896800000895d */ /* 0x004fea0003900000 */
[----:B------:R-:W2:Y:S02]  /*9850*/  @!P0 SYNCS.PHASECHK.TRANS64 P0, [R0+URZ], R3 ;  /* 0x00000003000085a7 */ /* 0x000ea400080010ff */
[----:B--2---:R-:W-:Y:S05]  /*9860*/  @!P0 BRA `(.L_x_189) ;  /* 0xfffffffc00f08947 */ /* 0x004fea000383ffff */
[----:B------:R-:W-:Y:S05]  /*9870*/  BRA `(.L_x_190) ;  /* 0xffffff9c00c47947 */ /* 0x000fea000383ffff */
.L_x_62:
[----:B------:R-:W-:-:S07]  /*9880*/  MOV R0, UR5 ;  /* 0x0000000500007c02 */ /* 0x000fce0008000f00 */
.L_x_191:
[----:B-1----:R1:W2:Y:S02]  /*9890*/  SYNCS.PHASECHK.TRANS64.TRYWAIT P0, [R0+URZ], R3 ;  /* 0x00000003000075a7 */ /* 0x0022a400080011ff */
[----:B--2---:R-:W-:Y:S05]  /*98a0*/  @!P0 NANOSLEEP.SYNCS 0x989680 ;  /* 0x009896800000895d */ /* 0x004fea0003900000 */
[----:B------:R-:W2:Y:S02]  /*98b0*/  @!P0 SYNCS.PHASECHK.TRANS64 P0, [R0+URZ], R3 ;  /* 0x00000003000085a7 */ /* 0x000ea400080010ff */
[----:B--2---:R-:W-:Y:S05]  /*98c0*/  @!P0 BRA `(.L_x_191) ;  /* 0xfffffffc00f08947 */ /* 0x004fea000383ffff */
[----:B------:R-:W-:Y:S05]  /*98d0*/  BRA `(.L_x_192) ;  /* 0xffffff9c00d07947 */ /* 0x000fea000383ffff */
.L_x_63:
[----:B------:R-:W-:-:S07]  /*98e0*/  MOV R0, UR5 ;  /* 0x0000000500007c02 */ /* 0x000fce0008000f00 */
.L_x_193:
[----:B-1----:R1:W2:Y:S02]  /*98f0*/  SYNCS.PHASECHK.TRANS64.TRYWAIT P0, [R0+URZ], R3 ;  /* 0x00000003000075a7 */ /* 0x0022a400080011ff */
[----:B--2---:R-:W-:Y:S05]  /*9900*/  @!P0 NANOSLEEP.SYNCS 0x989680 ;  /* 0x009896800000895d */ /* 0x004fea0003900000 */
[----:B------:R-:W2:Y:S02]  /*9910*/  @!P0 SYNCS.PHASECHK.TRANS64 P0, [R0+URZ], R3 ;  /* 0x00000003000085a7 */ /* 0x000ea400080010ff */
[----:B--2---:R-:W-:Y:S05]  /*9920*/  @!P0 BRA `(.L_x_193) ;  /* 0xfffffffc00f08947 */ /* 0x004fea000383ffff */
[----:B------:R-:W-:Y:S05]  /*9930*/  BRA `(.L_x_194) ;  /* 0xffffff9c00dc7947 */ /* 0x000fea000383ffff */
.L_x_64:
[----:B------:R-:W-:-:S07]  /*9940*/  MOV R0, UR5 ;  /* 0x0000000500007c02 */ /* 0x000fce0008000f00 */
.L_x_195:
[----:B-1----:R1:W2:Y:S02]  /*9950*/  SYNCS.PHASECHK.TRANS64.TRYWAIT P0, [R0+URZ], R3 ;  /* 0x00000003000075a7 */ /* 0x0022a400080011ff */
[----:B--2---:R-:W-:Y:S05]  /*9960*/  @!P0 NANOSLEEP.SYNCS 0x989680 ;  /* 0x009896800000895d */ /* 0x004fea0003900000 */
[----:B------:R-:W2:Y:S02]  /*9970*/  @!P0 SYNCS.PHASECHK.TRANS64 P0, [R0+URZ], R3 ;  /* 0x00000003000085a7 */ /* 0x000ea400080010ff */
[----:B--2---:R-:W-:Y:S05]  /*9980*/  @!P0 BRA `(.L_x_195) ;  /* 0xfffffffc00f08947 */ /* 0x004fea000383ffff */
[----:B------:R-:W-:Y:S05]  /*9990*/  BRA `(.L_x_196) ;  /* 0xffffff9c00e87947 */ /* 0x000fea000383ffff */
.L_x_65:
[----:B------:R-:W-:-:S07]  /*99a0*/  MOV R0, UR5 ;  /* 0x0000000500007c02 */ /* 0x000fce0008000f00 */
.L_x_197:
[----:B-1----:R1:W2:Y:S02]  /*99b0*/  SYNCS.PHASECHK.TRANS64.TRYWAIT P0, [R0+URZ], R3 ;  /* 0x00000003000075a7 */ /* 0x0022a400080011ff */
[----:B--2---:R-:W-:Y:S05]  /*99c0*/  @!P0 NANOSLEEP.SYNCS 0x989680 ;  /* 0x009896800000895d */ /* 0x004fea0003900000 */
[----:B------:R-:W2:Y:S02]  /*99d0*/  @!P0 SYNCS.PHASECHK.TRANS64 P0, [R0+URZ], R3 ;  /* 0x00000003000085a7 */ /* 0x000ea400080010ff */
[----:B--2---:R-:W-:Y:S05]  /*99e0*/  @!P0 BRA `(.L_x_197) ;  /* 0xfffffffc00f08947 */ /* 0x004fea000383ffff */
[----:B------:R-:W-:Y:S05]  /*99f0*/  BRA `(.L_x_198) ;  /* 0xffffff9c00f47947 */ /* 0x000fea000383ffff */
.L_x_66:
[----:B------:R-:W-:-:S07]  /*9a00*/  MOV R0, UR5 ;  /* 0x0000000500007c02 */ /* 0x000fce0008000f00 */
.L_x_199:
[----:B-1----:R1:W2:Y:S02]  /*9a10*/  SYNCS.PHASECHK.TRANS64.TRYWAIT P0, [R0+URZ], R3 ;  /* 0x00000003000075a7 */ /* 0x0022a400080011ff */
[----:B--2---:R-:W-:Y:S05]  /*9a20*/  @!P0 NANOSLEEP.SYNCS 0x989680 ;  /* 0x009896800000895d */ /* 0x004fea0003900000 */
[----:B------:R-:W2:Y:S02]  /*9a30*/  @!P0 SYNCS.PHASECHK.TRANS64 P0, [R0+URZ], R3 ;  /* 0x00000003000085a7 */ /* 0x000ea400080010ff */
[----:B--2---:R-:W-:Y:S05]  /*9a40*/  @!P0 BRA `(.L_x_199) ;  /* 0xfffffffc00f08947 */ /* 0x004fea000383ffff */
[----:B------:R-:W-:Y:S05]  /*9a50*/  BRA `(.L_x_200) ;  /* 0xffffffa000007947 */ /* 0x000fea000383ffff */
.L_x_67:
[----:B------:R-:W-:-:S07]  /*9a60*/  MOV R0, UR5 ;  /* 0x0000000500007c02 */ /* 0x000fce0008000f00 */
.L_x_201:
[----:B-1----:R1:W2:Y:S02]  /*9a70*/  SYNCS.PHASECHK.TRANS64.TRYWAIT P0, [R0+URZ], R3 ;  /* 0x00000003000075a7 */ /* 0x0022a400080011ff */
[----:B--2---:R-:W-:Y:S05]  /*9a80*/  @!P0 NANOSLEEP.SYNCS 0x989680 ;  /* 0x009896800000895d */ /* 0x004fea0003900000 */
[----:B------:R-:W2:Y:S02]  /*9a90*/  @!P0 SYNCS.PHASECHK.TRANS64 P0, [R0+URZ], R3 ;  /* 0x00000003000085a7 */ /* 0x000ea400080010ff */
[----:B--2---:R-:W-:Y:S05]  /*9aa0*/  @!P0 BRA `(.L_x_201) ;  /* 0xfffffffc00f08947 */ /* 0x004fea000383ffff */
[----:B------:R-:W-:Y:S05]  /*9ab0*/  BRA `(.L_x_202) ;  /* 0xffffffa0000c7947 */ /* 0x000fea000383ffff */
.L_x_68:
[----:B------:R-:W-:-:S07]  /*9ac0*/  MOV R0, UR5 ;  /* 0x0000000500007c02 */ /* 0x000fce0008000f00 */
.L_x_203:
[----:B-1----:R1:W2:Y:S02]  /*9ad0*/  SYNCS.PHASECHK.TRANS64.TRYWAIT P0, [R0+URZ], R3 ;  /* 0x00000003000075a7 */ /* 0x0022a400080011ff */
[----:B--2---:R-:W-:Y:S05]  /*9ae0*/  @!P0 NANOSLEEP.SYNCS 0x989680 ;  /* 0x009896800000895d */ /* 0x004fea0003900000 */
[----:B------:R-:W2:Y:S02]  /*9af0*/  @!P0 SYNCS.PHASECHK.TRANS64 P0, [R0+URZ], R3 ;  /* 0x00000003000085a7 */ /* 0x000ea400080010ff */
[----:B--2---:R-:W-:Y:S05]  /*9b00*/  @!P0 BRA `(.L_x_203) ;  /* 0xfffffffc00f08947 */ /* 0x004fea000383ffff */
[----:B------:R-:W-:Y:S05]  /*9b10*/  BRA `(.L_x_204) ;  /* 0xffffffa000187947 */ /* 0x000fea000383ffff */
.L_x_69:
[----:B------:R-:W-:-:S07]  /*9b20*/  MOV R0, UR5 ;  /* 0x0000000500007c02 */ /* 0x000fce0008000f00 */
.L_x_205:
[----:B-1----:R1:W2:Y:S02]  /*9b30*/  SYNCS.PHASECHK.TRANS64.TRYWAIT P0, [R0+URZ], R3 ;  /* 0x00000003000075a7 */ /* 0x0022a400080011ff */
[----:B--2---:R-:W-:Y:S05]  /*9b40*/  @!P0 NANOSLEEP.SYNCS 0x989680 ;  /* 0x009896800000895d */ /* 0x004fea0003900000 */
[----:B------:R-:W2:Y:S02]  /*9b50*/  @!P0 SYNCS.PHASECHK.TRANS64 P0, [R0+URZ], R3 ;  /* 0x00000003000085a7 */ /* 0x000ea400080010ff */
[----:B--2---:R-:W-:Y:S05]  /*9b60*/  @!P0 BRA `(.L_x_205) ;  /* 0xfffffffc00f08947 */ /* 0x004fea000383ffff */
[----:B------:R-:W-:Y:S05]  /*9b70*/  BRA `(.L_x_206) ;  /* 0xffffffa000247947 */ /* 0x000fea000383ffff */
.L_x_70:
[----:B------:R-:W-:-:S07]  /*9b80*/  MOV R0, UR5 ;  /* 0x0000000500007c02 */ /* 0x000fce0008000f00 */
.L_x_207:
[----:B-1----:R1:W2:Y:S02]  /*9b90*/  SYNCS.PHASECHK.TRANS64.TRYWAIT P0, [R0+URZ], R3 ;  /* 0x00000003000075a7 */ /* 0x0022a400080011ff */
[----:B--2---:R-:W-:Y:S05]  /*9ba0*/  @!P0 NANOSLEEP.SYNCS 0x989680 ;  /* 0x009896800000895d */ /* 0x004fea0003900000 */
[----:B------:R-:W2:Y:S02]  /*9bb0*/  @!P0 SYNCS.PHASECHK.TRANS64 P0, [R0+URZ], R3 ;  /* 0x00000003000085a7 */ /* 0x000ea400080010ff */
[----:B--2---:R-:W-:Y:S05]  /*9bc0*/  @!P0 BRA `(.L_x_207) ;  /* 0xfffffffc00f08947 */ /* 0x004fea000383ffff */
[----:B------:R-:W-:Y:S05]  /*9bd0*/  BRA `(.L_x_208) ;  /* 0xffffffa000307947 */ /* 0x000fea000383ffff */
.L_x_71:
[----:B------:R-:W-:-:S07]  /*9be0*/  MOV R0, UR5 ;  /* 0x0000000500007c02 */ /* 0x000fce0008000f00 */
.L_x_209:
[----:B-1----:R1:W2:Y:S02]  /*9bf0*/  SYNCS.PHASECHK.TRANS64.TRYWAIT P0, [R0+URZ], R3 ;  /* 0x00000003000075a7 */ /* 0x0022a400080011ff */
[----:B--2---:R-:W-:Y:S05]  /*9c00*/  @!P0 NANOSLEEP.SYNCS 0x989680 ;  /* 0x009896800000895d */ /* 0x004fea0003900000 */
[----:B------:R-:W2:Y:S02]  /*9c10*/  @!P0 SYNCS.PHASECHK.TRANS64 P0, [R0+URZ], R3 ;  /* 0x00000003000085a7 */ /* 0x000ea400080010ff */
[----:B--2---:R-:W-:Y:S05]  /*9c20*/  @!P0 BRA `(.L_x_209) ;  /* 0xfffffffc00f08947 */ /* 0x004fea000383ffff */
[----:B------:R-:W-:Y:S05]  /*9c30*/  BRA `(.L_x_210) ;  /* 0xffffffa0003c7947 */ /* 0x000fea000383ffff */
.L_x_72:
[----:B------:R-:W-:-:S07]  /*9c40*/  MOV R0, UR5 ;  /* 0x0000000500007c02 */ /* 0x000fce0008000f00 */
.L_x_211:
[----:B-1----:R1:W2:Y:S02]  /*9c50*/  SYNCS.PHASECHK.TRANS64.TRYWAIT P0, [R0+URZ], R3 ;  /* 0x00000003000075a7 */ /* 0x0022a400080011ff */
[----:B--2---:R-:W-:Y:S05]  /*9c60*/  @!P0 NANOSLEEP.SYNCS 0x989680 ;  /* 0x009896800000895d */ /* 0x004fea0003900000 */
[----:B------:R-:W2:Y:S02]  /*9c70*/  @!P0 SYNCS.PHASECHK.TRANS64 P0, [R0+URZ], R3 ;  /* 0x00000003000085a7 */ /* 0x000ea400080010ff */
[----:B--2---:R-:W-:Y:S05]  /*9c80*/  @!P0 BRA `(.L_x_211) ;  /* 0xfffffffc00f08947 */ /* 0x004fea000383ffff */
[----:B------:R-:W-:Y:S05]  /*9c90*/  BRA `(.L_x_212) ;  /* 0xffffffa000487947 */ /* 0x000fea000383ffff */
.L_x_73:
[----:B------:R-:W-:-:S07]  /*9ca0*/  MOV R0, UR5 ;  /* 0x0000000500007c02 */ /* 0x000fce0008000f00 */
.L_x_213:
[----:B-1----:R1:W2:Y:S02]  /*9cb0*/  SYNCS.PHASECHK.TRANS64.TRYWAIT P0, [R0+URZ], R3 ;  /* 0x00000003000075a7 */ /* 0x0022a400080011ff */
[----:B--2---:R-:W-:Y:S05]  /*9cc0*/  @!P0 NANOSLEEP.SYNCS 0x989680 ;  /* 0x009896800000895d */ /* 0x004fea0003900000 */
[----:B------:R-:W2:Y:S02]  /*9cd0*/  @!P0 SYNCS.PHASECHK.TRANS64 P0, [R0+URZ], R3 ;  /* 0x00000003000085a7 */ /* 0x000ea400080010ff */
[----:B--2---:R-:W-:Y:S05]  /*9ce0*/  @!P0 BRA `(.L_x_213) ;  /* 0xfffffffc00f08947 */ /* 0x004fea000383ffff */
[----:B------:R-:W-:Y:S05]  /*9cf0*/  BRA `(.L_x_214) ;  /* 0xffffffa000547947 */ /* 0x000fea000383ffff */
.L_x_74:
[----:B------:R-:W-:-:S07]  /*9d00*/  MOV R0, UR5 ;  /* 0x0000000500007c02 */ /* 0x000fce0008000f00 */
.L_x_215:
[----:B-1----:R1:W2:Y:S02]  /*9d10*/  SYNCS.PHASECHK.TRANS64.TRYWAIT P0, [R0+URZ], R3 ;  /* 0x00000003000075a7 */ /* 0x0022a400080011ff */
[----:B--2---:R-:W-:Y:S05]  /*9d20*/  @!P0 NANOSLEEP.SYNCS 0x989680 ;  /* 0x009896800000895d */ /* 0x004fea0003900000 */
[----:B------:R-:W2:Y:S02]  /*9d30*/  @!P0 SYNCS.PHASECHK.TRANS64 P0, [R0+URZ], R3 ;  /* 0x00000003000085a7 */ /* 0x000ea400080010ff */
[----:B--2---:R-:W-:Y:S05]  /*9d40*/  @!P0 BRA `(.L_x_215) ;  /* 0xfffffffc00f08947 */ /* 0x004fea000383ffff */
[----:B------:R-:W-:Y:S05]  /*9d50*/  BRA `(.L_x_216) ;  /* 0xffffffa000607947 */ /* 0x000fea000383ffff */
.L_x_75:
[----:B------:R-:W-:-:S07]  /*9d60*/  MOV R0, UR5 ;  /* 0x0000000500007c02 */ /* 0x000fce0008000f00 */
.L_x_217:
[----:B-1----:R1:W2:Y:S02]  /*9d70*/  SYNCS.PHASECHK.TRANS64.TRYWAIT P0, [R0+URZ], R3 ;  /* 0x00000003000075a7 */ /* 0x0022a400080011ff */
[----:B--2---:R-:W-:Y:S05]  /*9d80*/  @!P0 NANOSLEEP.SYNCS 0x989680 ;  /* 0x009896800000895d */ /* 0x004fea0003900000 */
[----:B------:R-:W2:Y:S02]  /*9d90*/  @!P0 SYNCS.PHASECHK.TRANS64 P0, [R0+URZ], R3 ;  /* 0x00000003000085a7 */ /* 0x000ea400080010ff */
[----:B--2---:R-:W-:Y:S05]  /*9da0*/  @!P0 BRA `(.L_x_217) ;  /* 0xfffffffc00f08947 */ /* 0x004fea000383ffff */
[----:B------:R-:W-:Y:S05]  /*9db0*/  BRA `(.L_x_218) ;  /* 0xffffffa0006c7947 */ /* 0x000fea000383ffff */
.L_x_76:
[----:B------:R-:W-:-:S07]  /*9dc0*/  MOV R0, UR5 ;  /* 0x0000000500007c02 */ /* 0x000fce0008000f00 */
.L_x_219:
[----:B-1----:R1:W2:Y:S02]  /*9dd0*/  SYNCS.PHASECHK.TRANS64.TRYWAIT P0, [R0+URZ], R3 ;  /* 0x00000003000075a7 */ /* 0x0022a400080011ff */
[----:B--2---:R-:W-:Y:S05]  /*9de0*/  @!P0 NANOSLEEP.SYNCS 0x989680 ;  /* 0x009896800000895d */ /* 0x004fea0003900000 */
[----:B------:R-:W2:Y:S02]  /*9df0*/  @!P0 SYNCS.PHASECHK.TRANS64 P0, [R0+URZ], R3 ;  /* 0x00000003000085a7 */ /* 0x000ea400080010ff */
[----:B--2---:R-:W-:Y:S05]  /*9e00*/  @!P0 BRA `(.L_x_219) ;  /* 0xfffffffc00f08947 */ /* 0x004fea000383ffff */
[----:B------:R-:W-:Y:S05]  /*9e10*/  BRA `(.L_x_220) ;  /* 0xffffffa000787947 */ /* 0x000fea000383ffff */
.L_x_77:
[----:B------:R-:W-:-:S07]  /*9e20*/  MOV R0, UR5 ;  /* 0x0000000500007c02 */ /* 0x000fce0008000f00 */
.L_x_221:
[----:B-1----:R1:W2:Y:S02]  /*9e30*/  SYNCS.PHASECHK.TRANS64.TRYWAIT P0, [R0+URZ], R3 ;  /* 0x00000003000075a7 */ /* 0x0022a400080011ff */
[----:B--2---:R-:W-:Y:S05]  /*9e40*/  @!P0 NANOSLEEP.SYNCS 0x989680 ;  /* 0x009896800000895d */ /* 0x004fea0003900000 */
[----:B------:R-:W2:Y:S02]  /*9e50*/  @!P0 SYNCS.PHASECHK.TRANS64 P0, [R0+URZ], R3 ;  /* 0x00000003000085a7 */ /* 0x000ea400080010ff */
[----:B--2---:R-:W-:Y:S05]  /*9e60*/  @!P0 BRA `(.L_x_221) ;  /* 0xfffffffc00f08947 */ /* 0x004fea000383ffff */
[----:B------:R-:W-:Y:S05]  /*9e70*/  BRA `(.L_x_222) ;  /* 0xffffffa000847947 */ /* 0x000fea000383ffff */
.L_x_78:
[----:B------:R-:W-:-:S07]  /*9e80*/  MOV R0, UR5 ;  /* 0x0000000500007c02 */ /* 0x000fce0008000f00 */
.L_x_223:
[----:B-1----:R1:W2:Y:S02]  /*9e90*/  SYNCS.PHASECHK.TRANS64.TRYWAIT P0, [R0+URZ], R3 ;  /* 0x00000003000075a7 */ /* 0x0022a400080011ff */
[----:B--2---:R-:W-:Y:S05]  /*9ea0*/  @!P0 NANOSLEEP.SYNCS 0x989680 ;  /* 0x009896800000895d */ /* 0x004fea0003900000 */
[----:B------:R-:W2:Y:S02]  /*9eb0*/  @!P0 SYNCS.PHASECHK.TRANS64 P0, [R0+URZ], R3 ;  /* 0x00000003000085a7 */ /* 0x000ea400080010ff */
[----:B--2---:R-:W-:Y:S05]  /*9ec0*/  @!P0 BRA `(.L_x_223) ;  /* 0xfffffffc00f08947 */ /* 0x004fea000383ffff */
[----:B------:R-:W-:Y:S05]  /*9ed0*/  BRA `(.L_x_224) ;  /* 0xffffffa000907947 */ /* 0x000fea000383ffff */
.L_x_79:
[----:B------:R-:W-:-:S07]  /*9ee0*/  MOV R0, UR5 ;  /* 0x0000000500007c02 */ /* 0x000fce0008000f00 */
.L_x_225:
[----:B-1----:R1:W2:Y:S02]  /*9ef0*/  SYNCS.PHASECHK.TRANS64.TRYWAIT P0, [R0+URZ], R3 ;  /* 0x00000003000075a7 */ /* 0x0022a400080011ff */
[----:B--2---:R-:W-:Y:S05]  /*9f00*/  @!P0 NANOSLEEP.SYNCS 0x989680 ;  /* 0x009896800000895d */ /* 0x004fea0003900000 */
[----:B------:R-:W2:Y:S02]  /*9f10*/  @!P0 SYNCS.PHASECHK.TRANS64 P0, [R0+URZ], R3 ;  /* 0x00000003000085a7 */ /* 0x000ea400080010ff */
[----:B--2---:R-:W-:Y:S05]  /*9f20*/  @!P0 BRA `(.L_x_225) ;  /* 0xfffffffc00f08947 */ /* 0x004fea000383ffff */
[----:B------:R-:W-:Y:S05]  /*9f30*/  BRA `(.L_x_226) ;  /* 0xffffffa0009c7947 */ /* 0x000fea000383ffff */
.L_x_80:
[----:B------:R-:W-:-:S07]  /*9f40*/  MOV R0, UR5 ;  /* 0x0000000500007c02 */ /* 0x000fce0008000f00 */
.L_x_227:
[----:B-1----:R1:W2:Y:S02]  /*9f50*/  SYNCS.PHASECHK.TRANS64.TRYWAIT P0, [R0+URZ], R3 ;  /* 0x00000003000075a7 */ /* 0x0022a400080011ff */
[----:B--2---:R-:W-:Y:S05]  /*9f60*/  @!P0 NANOSLEEP.SYNCS 0x989680 ;  /* 0x009896800000895d */ /* 0x004fea0003900000 */
[----:B------:R-:W2:Y:S02]  /*9f70*/  @!P0 SYNCS.PHASECHK.TRANS64 P0, [R0+URZ], R3 ;  /* 0x00000003000085a7 */ /* 0x000ea400080010ff */
[----:B--2---:R-:W-:Y:S05]  /*9f80*/  @!P0 BRA `(.L_x_227) ;  /* 0xfffffffc00f08947 */ /* 0x004fea000383ffff */
[----:B------:R-:W-:Y:S05]  /*9f90*/  BRA `(.L_x_228) ;  /* 0xffffffa000a87947 */ /* 0x000fea000383ffff */
.L_x_81:
[----:B------:R-:W-:-:S07]  /*9fa0*/  MOV R0, UR5 ;  /* 0x0000000500007c02 */ /* 0x000fce0008000f00 */
.L_x_229:
[----:B-1----:R1:W2:Y:S02]  /*9fb0*/  SYNCS.PHASECHK.TRANS64.TRYWAIT P0, [R0+URZ], R3 ;  /* 0x00000003000075a7 */ /* 0x0022a400080011ff */
[----:B--2---:R-:W-:Y:S05]  /*9fc0*/  @!P0 NANOSLEEP.SYNCS 0x989680 ;  /* 0x009896800000895d */ /* 0x004fea0003900000 */
[----:B------:R-:W2:Y:S02]  /*9fd0*/  @!P0 SYNCS.PHASECHK.TRANS64 P0, [R0+URZ], R3 ;  /* 0x00000003000085a7 */ /* 0x000ea400080010ff */
[----:B--2---:R-:W-:Y:S05]  /*9fe0*/  @!P0 BRA `(.L_x_229) ;  /* 0xfffffffc00f08947 */ /* 0x004fea000383ffff */
[----:B------:R-:W-:Y:S05]  /*9ff0*/  BRA `(.L_x_230) ;  /* 0xffffffa000b47947 */ /* 0x000fea000383ffff */
.L_x_82:
[----:B------:R-:W-:-:S07]  /*a000*/  MOV R0, UR5 ;  /* 0x0000000500007c02 */ /* 0x000fce0008000f00 */
.L_x_231:
[----:B-1----:R1:W2:Y:S02]  /*a010*/  SYNCS.PHASECHK.TRANS64.TRYWAIT P0, [R0+URZ], R3 ;  /* 0x00000003000075a7 */ /* 0x0022a400080011ff */
[----:B--2---:R-:W-:Y:S05]  /*a020*/  @!P0 NANOSLEEP.SYNCS 0x989680 ;  /* 0x009896800000895d */ /* 0x004fea0003900000 */
[----:B------:R-:W2:Y:S02]  /*a030*/  @!P0 SYNCS.PHASECHK.TRANS64 P0, [R0+URZ], R3 ;  /* 0x00000003000085a7 */ /* 0x000ea400080010ff */
[----:B--2---:R-:W-:Y:S05]  /*a040*/  @!P0 BRA `(.L_x_231) ;  /* 0xfffffffc00f08947 */ /* 0x004fea000383ffff */
[----:B------:R-:W-:Y:S05]  /*a050*/  BRA `(.L_x_232) ;  /* 0xffffffa000c07947 */ /* 0x000fea000383ffff */
.L_x_83:
[----:B------:R-:W-:-:S07]  /*a060*/  MOV R0, UR5 ;  /* 0x0000000500007c02 */ /* 0x000fce0008000f00 */
.L_x_233:
[----:B-1----:R1:W2:Y:S02]  /*a070*/  SYNCS.PHASECHK.TRANS64.TRYWAIT P0, [R0+URZ], R3 ;  /* 0x00000003000075a7 */ /* 0x0022a400080011ff */
[----:B--2---:R-:W-:Y:S05]  /*a080*/  @!P0 NANOSLEEP.SYNCS 0x989680 ;  /* 0x009896800000895d */ /* 0x004fea0003900000 */
[----:B------:R-:W2:Y:S02]  /*a090*/  @!P0 SYNCS.PHASECHK.TRANS64 P0, [R0+URZ], R3 ;  /* 0x00000003000085a7 */ /* 0x000ea400080010ff */
[----:B--2---:R-:W-:Y:S05]  /*a0a0*/  @!P0 BRA `(.L_x_233) ;  /* 0xfffffffc00f08947 */ /* 0x004fea000383ffff */
[----:B------:R-:W-:Y:S05]  /*a0b0*/  BRA `(.L_x_234) ;  /* 0xffffffa000cc7947 */ /* 0x000fea000383ffff */
.L_x_86:
[----:B--2---:R2:W3:Y:S02]  /*a0c0*/  SYNCS.PHASECHK.TRANS64.TRYWAIT P0, [R2+URZ+0x310], R4 ;  /* 0x00031004020075a7 */ /* 0x0044e400080011ff */
[----:B---3--:R-:W-:Y:S05]  /*a0d0*/  @!P0 NANOSLEEP.SYNCS 0x989680 ;  /* 0x009896800000895d */ /* 0x008fea0003900000 */
[----:B------:R-:W3:Y:S02]  /*a0e0*/  @!P0 SYNCS.PHASECHK.TRANS64 P0, [R2+URZ+0x310], R4 ;  /* 0x00031004020085a7 */ /* 0x000ee400080010ff */
[----:B---3--:R-:W-:Y:S05]  /*a0f0*/  @!P0 BRA `(.L_x_86) ;  /* 0xfffffffc00f08947 */ /* 0x008fea000383ffff */
[----:B------:R-:W-:Y:S05]  /*a100*/  BRA `(.L_x_235) ;  /* 0xffffffa400287947 */ /* 0x000fea000383ffff */
.L_x_87:
[----:B------:R-:W-:-:S07]  /*a110*/  MOV R2, UR4 ;  /* 0x0000000400027c02 */ /* 0x000fce0008000f00 */
.L_x_236:
[----:B--2---:R2:W3:Y:S02]  /*a120*/  SYNCS.PHASECHK.TRANS64.TRYWAIT P0, [R2+URZ+0x2c0], R5 ;  /* 0x0002c005020075a7 */ /* 0x0044e400080011ff */
[----:B---3--:R-:W-:Y:S05]  /*a130*/  @!P0 NANOSLEEP.SYNCS 0x989680 ;  /* 0x009896800000895d */ /* 0x008fea0003900000 */
[----:B------:R-:W3:Y:S02]  /*a140*/  @!P0 SYNCS.PHASECHK.TRANS64 P0, [R2+URZ+0x2c0], R5 ;  /* 0x0002c005020085a7 */ /* 0x000ee400080010ff */
[----:B---3--:R-:W-:Y:S05]  /*a150*/  @!P0 BRA `(.L_x_236) ;  /* 0xfffffffc00f08947 */ /* 0x008fea000383ffff */
[----:B------:R-:W-:Y:S05]  /*a160*/  BRA `(.L_x_237) ;  /* 0xffffffa400387947 */ /* 0x000fea000383ffff */
.L_x_88:
[----:B--2---:R2:W3:Y:S02]  /*a170*/  SYNCS.PHASECHK.TRANS64.TRYWAIT P1, [R2+URZ+0x2b0], R4 ;  /* 0x0002b004020075a7 */ /* 0x0044e400080211ff */
[----:B---3--:R-:W-:Y:S05]  /*a180*/  @!P1 NANOSLEEP.SYNCS 0x989680 ;  /* 0x009896800000995d */ /* 0x008fea0003900000 */
[----:B------:R-:W3:Y:S02]  /*a190*/  @!P1 SYNCS.PHASECHK.TRANS64 P1, [R2+URZ+0x2b0], R4 ;  /* 0x0002b004020095a7 */ /* 0x000ee400080210ff */
[----:B---3--:R-:W-:Y:S05]  /*a1a0*/  @!P1 BRA `(.L_x_88) ;  /* 0xfffffffc00f09947 */ /* 0x008fea000383ffff */
[----:B------:R-:W-:Y:S05]  /*a1b0*/  BRA `(.L_x_238) ;  /* 0xffffffa400687947 */ /* 0x000fea000383ffff */
.L_x_91:
[----:B------:R-:W-:-:S07]  /*a1c0*/  MOV R0, UR4 ;  /* 0x0000000400007c02 */ /* 0x000fce0008000f00 */
.L_x_239:
[----:B--2---:R2:W3:Y:S02]  /*a1d0*/  SYNCS.PHASECHK.TRANS64.TRYWAIT P0, [R0+URZ+0x2c0], R2 ;  /* 0x0002c002000075a7 */ /* 0x0044e400080011ff */
[----:B---3--:R-:W-:Y:S05]  /*a1e0*/  @!P0 NANOSLEEP.SYNCS 0x989680 ;  /* 0x009896800000895d */ /* 0x008fea0003900000 */
[----:B------:R-:W3:Y:S02]  /*a1f0*/  @!P0 SYNCS.PHASECHK.TRANS64 P0, [R0+URZ+0x2c0], R2 ;  /* 0x0002c002000085a7 */ /* 0x000ee400080010ff */
[----:B---3--:R-:W-:Y:S05]  /*a200*/  @!P0 BRA `(.L_x_239) ;  /* 0xfffffffc00f08947 */ /* 0x008fea000383ffff */
[----:B------:R-:W-:Y:S05]  /*a210*/  BRA `(.L_x_90) ;  /* 0xffffffa400bc7947 */ /* 0x000fea000383ffff */
.L_x_100:
[----:B--2---:R-:W-:-:S04]  /*a220*/  MOV R5, UR5 ;  /* 0x0000000500057c02 */ /* 0x004fc80008000f00 */
[----:B------:R2:W3:Y:S03]  /*a230*/  SYNCS.PHASECHK.TRANS64.TRYWAIT P0, [R5+URZ+0x8], R6 ;  /* 0x00000806050075a7 */ /* 0x0004e600080011ff */
[----:B---3--:R-:W-:Y:S05]  /*a240*/  @!P0 NANOSLEEP.SYNCS 0x989680 ;  /* 0x009896800000895d */ /* 0x008fea0003900000 */
[----:B------:R-:W3:Y:S02]  /*a250*/  @!P0 SYNCS.PHASECHK.TRANS64 P0, [R5+URZ+0x8], R6 ;  /* 0x00000806050085a7 */ /* 0x000ee400080010ff */
[----:B---3--:R-:W-:Y:S05]  /*a260*/  @!P0 BRA `(.L_x_100) ;  /* 0xfffffffc00ec8947 */ /* 0x008fea000383ffff */
[----:B------:R-:W-:Y:S05]  /*a270*/  BRA `(.L_x_99) ;  /* 0xffffffa800707947 */ /* 0x000fea000383ffff */
.L_x_102:
[----:B------:R-:W-:Y:S01]  /*a280*/  BSSY B0, `(.L_x_240) ;  /* 0x0000006000007945 */ /* 0x000fe20003800000 */
[----:B------:R-:W-:-:S07]  /*a290*/  MOV R15, 0xffffffff ;  /* 0xffffffff000f7802 */ /* 0x000fce0000000f00 */
[----:B-12--5:R-:W-:Y:S05]  /*a2a0*/  WARPSYNC.COLLECTIVE R15, `(.L_x_241) ;  /* 0x000000000f0c7348 */ /* 0x026fea0003c00000 */
[----:B------:R-:W-:Y:S02]  /*a2b0*/  ELECT P6, UR79, PT ;  /* 0x00000000004f782f */ /* 0x000fe400038c0000 */
[----:B------:R-:W-:Y:S01]  /*a2c0*/  MOV R14, UR79 ;  /* 0x0000004f000e7c02 */ /* 0x000fe20008000f00 */
[----:B-12--5:R-:W-:Y:S10]  /*a2d0*/  ENDCOLLECTIVE ;  /* 0x000000000000791b */ /* 0x026ff40003800000 */
.L_x_241:
[----:B------:R-:W-:Y:S05]  /*a2e0*/  BSYNC B0 ;  /* 0x0000000000007941 */ /* 0x000fea0003800000 */
.L_x_240:
[----:B------:R-:W-:Y:S01]  /*a2f0*/  PLOP3.LUT P0, PT, P6, PT, PT, 0x80, 0x8 ;  /* 0x000000000008781c */ /* 0x000fe2000370f070 */
[----:B------:R-:W-:-:S12]  /*a300*/  BRA `(.L_x_242) ;  /* 0xffffffa8009c7947 */ /* 0x000fd8000383ffff */
.L_x_104:
[----:B--2---:R-:W-:-:S04]  /*a310*/  MOV R0, UR5 ;  /* 0x0000000500007c02 */ /* 0x004fc80008000f00 */
[----:B------:R2:W3:Y:S03]  /*a320*/  SYNCS.PHASECHK.TRANS64.TRYWAIT P0, [R0+URZ+0x8], R4 ;  /* 0x00000804000075a7 */ /* 0x0004e600080011ff */
[----:B---3--:R-:W-:Y:S05]  /*a330*/  @!P0 NANOSLEEP.SYNCS 0x989680 ;  /* 0x009896800000895d */ /* 0x008fea0003900000 */
[----:B------:R-:W3:Y:S02]  /*a340*/  @!P0 SYNCS.PHASECHK.TRANS64 P0, [R0+URZ+0x8], R4 ;  /* 0x00000804000085a7 */ /* 0x000ee400080010ff */
[----:B---3--:R-:W-:Y:S05]  /*a350*/  @!P0 BRA `(.L_x_104) ;  /* 0xfffffffc00ec8947 */ /* 0x008fea000383ffff */
[----:B------:R-:W-:Y:S05]  /*a360*/  BRA `(.L_x_103) ;  /* 0xffffffa800a07947 */ /* 0x000fea000383ffff */
.L_x_105:
[----:B-1----:R1:W2:Y:S02]  /*a370*/  SYNCS.PHASECHK.TRANS64.TRYWAIT P0, [R0+URZ+0x2b0], R4 ;  /* 0x0002b004000075a7 */ /* 0x0022a400080011ff */
[----:B--2---:R-:W-:Y:S05]  /*a380*/  @!P0 NANOSLEEP.SYNCS 0x989680 ;  /* 0x009896800000895d */ /* 0x004fea0003900000 */
[----:B------:R-:W2:Y:S02]  /*a390*/  @!P0 SYNCS.PHASECHK.TRANS64 P0, [R0+URZ+0x2b0], R4 ;  /* 0x0002b004000085a7 */ /* 0x000ea400080010ff */
[----:B--2---:R-:W-:Y:S05]  /*a3a0*/  @!P0 BRA `(.L_x_105) ;  /* 0xfffffffc00f08947 */ /* 0x004fea000383ffff */
[----:B------:R-:W-:Y:S05]  /*a3b0*/  BRA `(.L_x_243) ;  /* 0xffffffac00747947 */ /* 0x000fea000383ffff */
.L_x_107:
[----:B------:R-:W-:-:S07]  /*a3c0*/  MOV R0, UR19 ;  /* 0x0000001300007c02 */ /* 0x000fce0008000f00 */
.L_x_244:
[----:B-1----:R1:W2:Y:S02]  /*a3d0*/  SYNCS.PHASECHK.TRANS64.TRYWAIT P0, [R0+URZ+0x2f0], R4 ;  /* 0x0002f004000075a7 */ /* 0x0022a400080011ff */
[----:B--2---:R-:W-:Y:S05]  /*a3e0*/  @!P0 NANOSLEEP.SYNCS 0x989680 ;  /* 0x009896800000895d */ /* 0x004fea0003900000 */
[----:B------:R-:W2:Y:S02]  /*a3f0*/  @!P0 SYNCS.PHASECHK.TRANS64 P0, [R0+URZ+0x2f0], R4 ;  /* 0x0002f004000085a7 */ /* 0x000ea400080010ff */
[----:B--2---:R-:W-:Y:S05]  /*a400*/  @!P0 BRA `(.L_x_244) ;  /* 0xfffffffc00f08947 */ /* 0x004fea000383ffff */
[----:B------:R-:W-:Y:S05]  /*a410*/  BRA `(.L_x_245) ;  /* 0xffffffac00bc7947 */ /* 0x000fea000383ffff */
.L_x_110:
[----:B------:R-:W-:Y:S07]  /*a420*/  MOV R0, UR6 ;  /* 0x0000000600007c02 */ /* 0x000fee0008000f00 */
.L_x_246:
[----:B-1----:R1:W2:Y:S02]  /*a430*/  SYNCS.PHASECHK.TRANS64.TRYWAIT P0, [R0+URZ], R4 ;  /* 0x00000004000075a7 */ /* 0x0022a400080011ff */
[----:B--2---:R-:W-:Y:S05]  /*a440*/  @!P0 NANOSLEEP.SYNCS 0x989680 ;  /* 0x009896800000895d */ /* 0x004fea0003900000 */
[----:B------:R-:W2:Y:S02]  /*a450*/  @!P0 SYNCS.PHASECHK.TRANS64 P0, [R0+URZ], R4 ;  /* 0x00000004000085a7 */ /* 0x000ea400080010ff */
[----:B--2---:R-:W-:Y:S05]  /*a460*/  @!P0 BRA `(.L_x_246) ;  /* 0xfffffffc00f08947 */ /* 0x004fea000383ffff */
[----:B------:R-:W-:Y:S05]  /*a470*/  BRA `(.L_x_109) ;  /* 0xffffffac00d47947 */ /* 0x000fea000383ffff */
.L_x_114:
[----:B-1----:R-:W-:-:S07]  /*a480*/  MOV R0, UR4 ;  /* 0x0000000400007c02 */ /* 0x002fce0008000f00 */
.L_x_247:
[----:B-1----:R1:W2:Y:S02]  /*a490*/  SYNCS.PHASECHK.TRANS64.TRYWAIT P0, [R0+URZ], R2 ;  /* 0x00000002000075a7 */ /* 0x0022a400080011ff */
[----:B--2---:R-:W-:Y:S05]  /*a4a0*/  @!P0 NANOSLEEP.SYNCS 0x989680 ;  /* 0x009896800000895d */ /* 0x004fea0003900000 */
[----:B------:R-:W2:Y:S02]  /*a4b0*/  @!P0 SYNCS.PHASECHK.TRANS64 P0, [R0+URZ], R2 ;  /* 0x00000002000085a7 */ /* 0x000ea400080010ff */
[----:B--2---:R-:W-:Y:S05]  /*a4c0*/  @!P0 BRA `(.L_x_247) ;  /* 0xfffffffc00f08947 */ /* 0x004fea000383ffff */
[----:B------:R-:W-:Y:S05]  /*a4d0*/  BRA `(.L_x_248) ;  /* 0xffffffb0008c7947 */ /* 0x000fea000383ffff */
.L_x_115:
[----:B------:R-:W-:-:S07]  /*a4e0*/  MOV R0, UR5 ;  /* 0x0000000500007c02 */ /* 0x000fce0008000f00 */
.L_x_249:
[----:B-1----:R1:W2:Y:S02]  /*a4f0*/  SYNCS.PHASECHK.TRANS64.TRYWAIT P0, [R0+URZ], R3 ;  /* 0x00000003000075a7 */ /* 0x0022a400080011ff */
[----:B--2---:R-:W-:Y:S05]  /*a500*/  @!P0 NANOSLEEP.SYNCS 0x989680 ;  /* 0x009896800000895d */ /* 0x004fea0003900000 */
[----:B------:R-:W2:Y:S02]  /*a510*/  @!P0 SYNCS.PHASECHK.TRANS64 P0, [R0+URZ], R3 ;  /* 0x00000003000085a7 */ /* 0x000ea400080010ff */
[----:B--2---:R-:W-:Y:S05]  /*a520*/  @!P0 BRA `(.L_x_249) ;  /* 0xfffffffc00f08947 */ /* 0x004fea000383ffff */
[----:B------:R-:W-:Y:S05]  /*a530*/  BRA `(.L_x_250) ;  /* 0xffffffb000987947 */ /* 0x000fea000383ffff */
.L_x_116:
[----:B------:R-:W-:-:S07]  /*a540*/  MOV R0, UR5 ;  /* 0x0000000500007c02 */ /* 0x000fce0008000f00 */
.L_x_251:
[----:B-1----:R1:W2:Y:S02]  /*a550*/  SYNCS.PHASECHK.TRANS64.TRYWAIT P0, [R0+URZ], R3 ;  /* 0x00000003000075a7 */ /* 0x0022a400080011ff */
[----:B--2---:R-:W-:Y:S05]  /*a560*/  @!P0 NANOSLEEP.SYNCS 0x989680 ;  /* 0x009896800000895d */ /* 0x004fea0003900000 */
[----:B------:R-:W2:Y:S02]  /*a570*/  @!P0 SYNCS.PHASECHK.TRANS64 P0, [R0+URZ], R3 ;  /* 0x00000003000085a7 */ /* 0x000ea400080010ff */
[----:B--2---:R-:W-:Y:S05]  /*a580*/  @!P0 BRA `(.L_x_251) ;  /* 0xfffffffc00f08947 */ /* 0x004fea000383ffff */
[----:B------:R-:W-:Y:S05]  /*a590*/  BRA `(.L_x_252) ;  /* 0xffffffb000a47947 */ /* 0x000fea000383ffff */
.L_x_119:
[----:B------:R-:W-:-:S07]  /*a5a0*/  MOV R0, UR13 ;  /* 0x0000000d00007c02 */ /* 0x000fce0008000f00 */
.L_x_253:
[----:B-1----:R1:W2:Y:S02]  /*a5b0*/  SYNCS.PHASECHK.TRANS64.TRYWAIT P1, [R0+URZ+0x330], R2 ;  /* 0x00033002000075a7 */ /* 0x0022a400080211ff */
[----:B--2---:R-:W-:Y:S05]  /*a5c0*/  @!P1 NANOSLEEP.SYNCS 0x989680 ;  /* 0x009896800000995d */ /* 0x004fea0003900000 */
[----:B------:R-:W2:Y:S02]  /*a5d0*/  @!P1 SYNCS.PHASECHK.TRANS64 P1, [R0+URZ+0x330], R2 ;  /* 0x00033002000095a7 */ /* 0x000ea400080210ff */
[----:B--2---:R-:W-:Y:S05]  /*a5e0*/  @!P1 BRA `(.L_x_253) ;  /* 0xfffffffc00f09947 */ /* 0x004fea000383ffff */
[----:B------:R-:W-:Y:S05]  /*a5f0*/  BRA `(.L_x_254) ;  /* 0xffffffb000f07947 */ /* 0x000fea000383ffff */
.L_x_124:
[----:B--2---:R2:W3:Y:S02]  /*a600*/  SYNCS.PHASECHK.TRANS64.TRYWAIT P0, [R3+URZ+0x2b0], R0 ;  /* 0x0002b000030075a7 */ /* 0x0044e400080011ff */
[----:B---3--:R-:W-:Y:S05]  /*a610*/  @!P0 NANOSLEEP.SYNCS 0x989680 ;  /* 0x009896800000895d */ /* 0x008fea0003900000 */
[----:B------:R-:W3:Y:S02]  /*a620*/  @!P0 SYNCS.PHASECHK.TRANS64 P0, [R3+URZ+0x2b0], R0 ;  /* 0x0002b000030085a7 */ /* 0x000ee400080010ff */
[----:B---3--:R-:W-:Y:S05]  /*a630*/  @!P0 BRA `(.L_x_124) ;  /* 0xfffffffc00f08947 */ /* 0x008fea000383ffff */
[----:B------:R-:W-:Y:S05]  /*a640*/  BRA `(.L_x_255) ;  /* 0xffffffb8001c7947 */ /* 0x000fea000383ffff */
.L_x_127:
[----:B--2---:R-:W-:Y:S07]  /*a650*/  MOV R0, UR17 ;  /* 0x0000001100007c02 */ /* 0x004fee0008000f00 */
.L_x_256:
[----:B--2---:R2:W3:Y:S02]  /*a660*/  SYNCS.PHASECHK.TRANS64.TRYWAIT P1, [R0+URZ+0x2a8], R3 ;  /* 0x0002a803000075a7 */ /* 0x0044e400080211ff */
[----:B---3--:R-:W-:Y:S05]  /*a670*/  @!P1 NANOSLEEP.SYNCS 0x989680 ;  /* 0x009896800000995d */ /* 0x008fea0003900000 */
[----:B------:R-:W3:Y:S02]  /*a680*/  @!P1 SYNCS.PHASECHK.TRANS64 P1, [R0+URZ+0x2a8], R3 ;  /* 0x0002a803000095a7 */ /* 0x000ee400080210ff */
[----:B---3--:R-:W-:Y:S05]  /*a690*/  @!P1 BRA `(.L_x_256) ;  /* 0xfffffffc00f09947 */ /* 0x008fea000383ffff */
[----:B------:R-:W-:Y:S05]  /*a6a0*/  BRA `(.L_x_126) ;  /* 0xffffffbc00907947 */ /* 0x000fea000383ffff */
.L_x_130:
[----:B--2---:R-:W-:Y:S07]  /*a6b0*/  MOV R0, UR17 ;  /* 0x0000001100007c02 */ /* 0x004fee0008000f00 */
.L_x_257:
[----:B--2---:R2:W3:Y:S02]  /*a6c0*/  SYNCS.PHASECHK.TRANS64.TRYWAIT P0, [R0+URZ+0x298], R2 ;  /* 0x00029802000075a7 */ /* 0x0044e400080011ff */
[----:B---3--:R-:W-:Y:S05]  /*a6d0*/  @!P0 NANOSLEEP.SYNCS 0x989680 ;  /* 0x009896800000895d */ /* 0x008fea0003900000 */
[----:B------:R-:W3:Y:S02]  /*a6e0*/  @!P0 SYNCS.PHASECHK.TRANS64 P0, [R0+URZ+0x298], R2 ;  /* 0x00029802000085a7 */ /* 0x000ee400080010ff */
[----:B---3--:R-:W-:Y:S05]  /*a6f0*/  @!P0 BRA `(.L_x_257) ;  /* 0xfffffffc00f08947 */ /* 0x008fea000383ffff */
[----:B------:R-:W-:Y:S05]  /*a700*/  BRA `(.L_x_258) ;  /* 0xffffffbc00e47947 */ /* 0x000fea000383ffff */
.L_x_133:
[----:B--2---:R2:W4:Y:S02]  /*a710*/  SYNCS.PHASECHK.TRANS64.TRYWAIT P0, [R3+URZ+0x2b0], R0 ;  /* 0x0002b000030075a7 */ /* 0x00452400080011ff */
[----:B----4-:R-:W-:Y:S05]  /*a720*/  @!P0 NANOSLEEP.SYNCS 0x989680 ;  /* 0x009896800000895d */ /* 0x010fea0003900000 */
[----:B------:R-:W4:Y:S02]  /*a730*/  @!P0 SYNCS.PHASECHK.TRANS64 P0, [R3+URZ+0x2b0], R0 ;  /* 0x0002b000030085a7 */ /* 0x000f2400080010ff */
[----:B----4-:R-:W-:Y:S05]  /*a740*/  @!P0 BRA `(.L_x_133) ;  /* 0xfffffffc00f08947 */ /* 0x010fea000383ffff */
[----:B------:R-:W-:Y:S05]  /*a750*/  BRA `(.L_x_259) ;  /* 0xffffffc400307947 */ /* 0x000fea000383ffff */
.L_x_144:
[----:B-1----:R-:W-:Y:S04]  /*a760*/  MOV R0, UR44 ;  /* 0x0000002c00007c02 */ /* 0x002fe80008000f00 */
[----:B------:R1:W2:Y:S03]  /*a770*/  SYNCS.PHASECHK.TRANS64.TRYWAIT P1, [R0+URZ+0x290], R3 ;  /* 0x00029003000075a7 */ /* 0x0002a600080211ff */
[----:B--2---:R-:W-:Y:S05]  /*a780*/  @!P1 NANOSLEEP.SYNCS 0x989680 ;  /* 0x009896800000995d */ /* 0x004fea0003900000 */
[----:B------:R-:W2:Y:S02]  /*a790*/  @!P1 SYNCS.PHASECHK.TRANS64 P1, [R0+URZ+0x290], R3 ;  /* 0x00029003000095a7 */ /* 0x000ea400080210ff */
[----:B--2---:R-:W-:Y:S05]  /*a7a0*/  @!P1 BRA `(.L_x_144) ;  /* 0xfffffffc00ec9947 */ /* 0x004fea000383ffff */
[----:B------:R-:W-:Y:S05]  /*a7b0*/  BRA `(.L_x_143) ;  /* 0xffffffd000887947 */ /* 0x000fea000383ffff */
.L_x_146:
[----:B------:R1:W1:Y:S02]  /*a7c0*/  SYNCS.PHASECHK.TRANS64.TRYWAIT P1, [R149+URZ+0x2d0], R4 ;  /* 0x0002d004950075a7 */ /* 0x00026400080211ff */
[----:B-1----:R-:W-:Y:S05]  /*a7d0*/  @!P1 NANOSLEEP.SYNCS 0x989680 ;  /* 0x009896800000995d */ /* 0x002fea0003900000 */
[----:B------:R-:W1:Y:S02]  /*a7e0*/  @!P1 SYNCS.PHASECHK.TRANS64 P1, [R149+URZ+0x2d0], R4 ;  /* 0x0002d004950095a7 */ /* 0x000e6400080210ff */
[----:B-1----:R-:W-:Y:S05]  /*a7f0*/  @!P1 BRA `(.L_x_146) ;  /* 0xfffffffc00f09947 */ /* 0x002fea000383ffff */
[----:B------:R-:W-:Y:S05]  /*a800*/  BRA `(.L_x_145) ;  /* 0xffffffd000cc7947 */ /* 0x000fea000383ffff */
        .weak           $__internal_0_$__cuda_sm10x_tcgen05_guardrail_trap_col_being_dealloced_not_returned_by_alloc
        .type           $__internal_0_$__cuda_sm10x_tcgen05_guardrail_trap_col_being_dealloced_not_returned_by_alloc,@function
        .size           $__internal_0_$__cuda_sm10x_tcgen05_guardrail_trap_col_being_dealloced_not_returned_by_alloc,($__internal_1_$__cuda_sm10x_tcgen05_guardrail_trap_phase_invalid_during_alloc - $__internal_0_$__cuda_sm10x_tcgen05_guardrail_trap_col_being_dealloced_not_returned_by_alloc)
$__internal_0_$__cuda_sm10x_tcgen05_guardrail_trap_col_being_dealloced_not_returned_by_alloc:
[----:B------:R-:W-:Y:S05]  /*a810*/  BPT.TRAP 0x1 ;  /* 0x000000040000795c */ /* 0x000fea0000300000 */
[----:B------:R-:W-:-:S04]  /*a820*/  HFMA2 R3, -RZ, RZ, 0, 0 ;  /* 0x00000000ff037431 */ /* 0x000fc800000001ff */
[----:B------:R-:W-:Y:S05]  /*a830*/  RET.REL.NODEC R2 `(_ZN7cutlass13device_kernelINS_4gemm6kernel13GemmUniversalIN4cute5tupleIJiiiiEEENS1_10collective13CollectiveMmaINS1_35MainloopSm100TmaUmmaWarpSpecializedILi41ELi2ELi4ENS5_IJNS4_1CILi8EEENSA_ILi1EEESC_EEEEENS5_IJNSA_ILi256EEENSA_ILi64EEENSA_ILi32EEEEEEaNS5_IJlSC_lEEEaSJ_NS4_8TiledMMAINS4_8MMA_AtomIJNS4_21SM100_MMA_S8_2x1SM_SSIaaiLi256ELi64ELNS4_4UMMA5MajorE0ELSO_0ELNSN_8SaturateE0EEEEEENS4_6LayoutINS5_IJSC_SC_SC_EEENS5_IJNSA_ILi0EEESU_SU_EEEEENS5_IJNS4_10UnderscoreESX_SX_EEEEENS4_18SM100_TMA_2SM_LOADENS4_14ComposedLayoutINS4_7SwizzleILi1ELi4ELi3EEENS4_18smem_ptr_flag_bitsILi8EEENSS_INS5_IJSB_SH_EEENS5_IJSH_SC_EEEEEEEvNS4_8identityENS4_28SM100_TMA_2SM_LOAD_MULTICASTES19_vS1A_EENS_8epilogue10collective18CollectiveEpilogueINS1D_23Sm100TmaWarpSpecializedILi1ELi1ELi64ELb0ELb0EEEJNS5_IJNSA_ILi128EEESG_SH_EEENS5_IJNSS_IS1I_SC_EENSS_ISG_SC_EEEEEaSJ_aSJ_NS1D_6fusion15FusionCallbacksIS1H_NS1N_17LinearCombinationIaiaiLNS_15FloatRoundStyleE2EEES1J_S1M_JEEENS4_5SM1004TMEM4LOAD26SM100_TMEM_LOAD_32dp32b64xENS4_13SM90_TMA_LOADENS11_INS12_ILi2ELi4ELi3EEES15_NSS_INS5_IJSB_SG_EEENS5_IJSG_SC_EEEEEEENS4_39AutoVectorizingCopyWithAssumedAlignmentILi128EEENS4_14SM90_TMA_STOREES22_S24_S24_EEEvvEEEEvNT_6ParamsE) ;  /* 0xffffff5402f07950 */ /* 0x000fea0003c3ffff */
        .weak           $__internal_1_$__cuda_sm10x_tcgen05_guardrail_trap_phase_invalid_during_alloc
        .type           $__internal_1_$__cuda_sm10x_tcgen05_guardrail_trap_phase_invalid_during_alloc,@function
        .size           $__internal_1_$__cuda_sm10x_tcgen05_guardrail_trap_phase_invalid_during_alloc,($__internal_2_$__cuda_sm10x_tcgen05_guardrail_trap_unallocated_columns_being_dealloced - $__internal_1_$__cuda_sm10x_tcgen05_guardrail_trap_phase_invalid_during_alloc)
$__internal_1_$__cuda_sm10x_tcgen05_guardrail_trap_phase_invalid_during_alloc:
[----:B------:R-:W-:Y:S05]  /*a840*/  BPT.TRAP 0x1 ;  /* 0x000000040000795c */ /* 0x000fea0000300000 */
[----:B------:R-:W-:-:S04]  /*a850*/  MOV R5, 0x0 ;  /* 0x0000000000057802 */ /* 0x000fc80000000f00 */
[----:B------:R-:W-:Y:S05]  /*a860*/  RET.REL.NODEC R4 `(_ZN7cutlass13device_kernelINS_4gemm6kernel13GemmUniversalIN4cute5tupleIJiiiiEEENS1_10collective13CollectiveMmaINS1_35MainloopSm100TmaUmmaWarpSpecializedILi41ELi2ELi4ENS5_IJNS4_1CILi8EEENSA_ILi1EEESC_EEEEENS5_IJNSA_ILi256EEENSA_ILi64EEENSA_ILi32EEEEEEaNS5_IJlSC_lEEEaSJ_NS4_8TiledMMAINS4_8MMA_AtomIJNS4_21SM100_MMA_S8_2x1SM_SSIaaiLi256ELi64ELNS4_4UMMA5MajorE0ELSO_0ELNSN_8SaturateE0EEEEEENS4_6LayoutINS5_IJSC_SC_SC_EEENS5_IJNSA_ILi0EEESU_SU_EEEEENS5_IJNS4_10UnderscoreESX_SX_EEEEENS4_18SM100_TMA_2SM_LOADENS4_14ComposedLayoutINS4_7SwizzleILi1ELi4ELi3EEENS4_18smem_ptr_flag_bitsILi8EEENSS_INS5_IJSB_SH_EEENS5_IJSH_SC_EEEEEEEvNS4_8identityENS4_28SM100_TMA_2SM_LOAD_MULTICASTES19_vS1A_EENS_8epilogue10collective18CollectiveEpilogueINS1D_23Sm100TmaWarpSpecializedILi1ELi1ELi64ELb0ELb0EEEJNS5_IJNSA_ILi128EEESG_SH_EEENS5_IJNSS_IS1I_SC_EENSS_ISG_SC_EEEEEaSJ_aSJ_NS1D_6fusion15FusionCallbacksIS1H_NS1N_17LinearCombinationIaiaiLNS_15FloatRoundStyleE2EEES1J_S1M_JEEENS4_5SM1004TMEM4LOAD26SM100_TMEM_LOAD_32dp32b64xENS4_13SM90_TMA_LOADENS11_INS12_ILi2ELi4ELi3EEES15_NSS_INS5_IJSB_SG_EEENS5_IJSG_SC_EEEEEEENS4_39AutoVectorizingCopyWithAssumedAlignmentILi128EEENS4_14SM90_TMA_STOREES22_S24_S24_EEEvvEEEEvNT_6ParamsE) ;  /* 0xffffff5404e47950 */ /* 0x000fea0003c3ffff */
        .weak           $__internal_2_$__cuda_sm10x_tcgen05_guardrail_trap_unallocated_columns_being_dealloced
        .type           $__internal_2_$__cuda_sm10x_tcgen05_guardrail_trap_unallocated_columns_being_dealloced,@function
        .size           $__internal_2_$__cuda_sm10x_tcgen05_guardrail_trap_unallocated_columns_being_dealloced,(.L_x_261 - $__internal_2_$__cuda_sm10x_tcgen05_guardrail_trap_unallocated_columns_being_dealloced)
$__internal_2_$__cuda_sm10x_tcgen05_guardrail_trap_unallocated_columns_being_dealloced:
[----:B------:R-:W-:Y:S05]  /*a870*/  BPT.TRAP 0x1 ;  /* 0x000000040000795c */ /* 0x000fea0000300000 */
[----:B------:R-:W-:-:S04]  /*a880*/  HFMA2 R3, -RZ, RZ, 0, 0 ;  /* 0x00000000ff037431 */ /* 0x000fc800000001ff */
[----:B------:R-:W-:Y:S05]  /*a890*/  RET.REL.NODEC R2 `(_ZN7cutlass13device_kernelINS_4gemm6kernel13GemmUniversalIN4cute5tupleIJiiiiEEENS1_10collective13CollectiveMmaINS1_35MainloopSm100TmaUmmaWarpSpecializedILi41ELi2ELi4ENS5_IJNS4_1CILi8EEENSA_ILi1EEESC_EEEEENS5_IJNSA_ILi256EEENSA_ILi64EEENSA_ILi32EEEEEEaNS5_IJlSC_lEEEaSJ_NS4_8TiledMMAINS4_8MMA_AtomIJNS4_21SM100_MMA_S8_2x1SM_SSIaaiLi256ELi64ELNS4_4UMMA5MajorE0ELSO_0ELNSN_8SaturateE0EEEEEENS4_6LayoutINS5_IJSC_SC_SC_EEENS5_IJNSA_ILi0EEESU_SU_EEEEENS5_IJNS4_10UnderscoreESX_SX_EEEEENS4_18SM100_TMA_2SM_LOADENS4_14ComposedLayoutINS4_7SwizzleILi1ELi4ELi3EEENS4_18smem_ptr_flag_bitsILi8EEENSS_INS5_IJSB_SH_EEENS5_IJSH_SC_EEEEEEEvNS4_8identityENS4_28SM100_TMA_2SM_LOAD_MULTICASTES19_vS1A_EENS_8epilogue10collective18CollectiveEpilogueINS1D_23Sm100TmaWarpSpecializedILi1ELi1ELi64ELb0ELb0EEEJNS5_IJNSA_ILi128EEESG_SH_EEENS5_IJNSS_IS1I_SC_EENSS_ISG_SC_EEEEEaSJ_aSJ_NS1D_6fusion15FusionCallbacksIS1H_NS1N_17LinearCombinationIaiaiLNS_15FloatRoundStyleE2EEES1J_S1M_JEEENS4_5SM1004TMEM4LOAD26SM100_TMEM_LOAD_32dp32b64xENS4_13SM90_TMA_LOADENS11_INS12_ILi2ELi4ELi3EEES15_NSS_INS5_IJSB_SG_EEENS5_IJSG_SC_EEEEEEENS4_39AutoVectorizingCopyWithAssumedAlignmentILi128EEENS4_14SM90_TMA_STOREES22_S24_S24_EEEvvEEEEvNT_6ParamsE) ;  /* 0xffffff5402d87950 */ /* 0x000fea0003c3ffff */
.L_x_260:
[----:B------:R-:W-:-:S00]  /*a8a0*/  BRA `(.L_x_260) ;  /* 0xfffffffc00fc7947 */ /* 0x000fc0000383ffff */
[----:B------:R-:W-:-:S00]  /*a8b0*/  NOP ;  /* 0x0000000000007918 */ /* 0x000fc00000000000 */
        /* <DEDUP_REMOVED lines=12> */
.L_x_261:


//--------------------- .nv.global.init           --------------------------
	.section	.nv.global.init,"aw",@progbits
.nv.global.init:
	.type		$str$27,@object
	.size		$str$27,($str$28 - $str$27)
$str$27:
        /*0000*/ 	.byte	0x28, 0x61, 0x64, 0x64, 0x72, 0x65, 0x73, 0x73, 0x20, 0x26, 0x20, 0x6d, 0x61, 0x73, 0x6b, 0x29
        /*0010*/ 	.byte	0x20, 0x3d, 0x3d, 0x20, 0x30, 0x00
	.type		$str$28,@object
	.size		$str$28,($str$26 - $str$28)
$str$28:
        /*0016*/ 	.byte	0x2f, 0x74, 0x6d, 0x70, 0x2f, 0x63, 0x75, 0x74, 0x6c, 0x61, 0x73, 0x73, 0x5f, 0x73, 0x77, 0x65
        /*0026*/ 	.byte	0x65, 0x70, 0x5f, 0x73, 0x72, 0x63, 0x2f, 0x69, 0x6e, 0x63, 0x6c, 0x75, 0x64, 0x65, 0x2f, 0x63
        /*0036*/ 	.byte	0x75, 0x74, 0x65, 0x2f, 0x70, 0x6f, 0x69, 0x6e, 0x74, 0x65, 0x72, 0x5f, 0x66, 0x6c, 0x61, 0x67
        /*0046*/ 	.byte	0x67, 0x65, 0x64, 0x2e, 0x68, 0x70, 0x70, 0x00
	.type		$str$26,@object
	.size		$str$26,($str$25 - $str$26)
$str$26:
        /*004e*/ 	.byte	0x2f, 0x74, 0x6d, 0x70, 0x2f, 0x63, 0x75, 0x74, 0x6c, 0x61, 0x73, 0x73, 0x5f, 0x73, 0x77, 0x65
        /*005e*/ 	.byte	0x65, 0x70, 0x5f, 0x73, 0x72, 0x63, 0x2f, 0x69, 0x6e, 0x63, 0x6c, 0x75, 0x64, 0x65, 0x2f, 0x63
        /*006e*/ 	.byte	0x75, 0x74, 0x65, 0x2f, 0x61, 0x74, 0x6f, 0x6d, 0x2f, 0x63, 0x6f, 0x70, 0x79, 0x5f, 0x74, 0x72
        /*007e*/ 	.byte	0x61, 0x69, 0x74, 0x73, 0x5f, 0x73, 0x6d, 0x31, 0x30, 0x30, 0x2e, 0x68, 0x70, 0x70, 0x00
	.type		$str$25,@object
	.size		$str$25,(__unnamed_1 - $str$25)
$str$25:
        /*008d*/ 	.byte	0x28, 0x28, 0x75, 0x69, 0x6e, 0x74, 0x33, 0x32, 0x5f, 0x74, 0x28, 0x74, 0x68, 0x72, 0x65, 0x61
        /*009d*/ 	.byte	0x64, 0x49, 0x64, 0x78, 0x2e, 0x78, 0x29, 0x20, 0x2f, 0x20, 0x33, 0x32, 0x29, 0x20, 0x25, 0x20
        /*00ad*/ 	.byte	0x34, 0x29, 0x20, 0x3d, 0x3d, 0x20, 0x28, 0x28, 0x28, 0x74, 0x6d, 0x65, 0x6d, 0x5f, 0x61, 0x64
        /*00bd*/ 	.byte	0x64, 0x72, 0x20, 0x3e, 0x3e, 0x20, 0x31, 0x36, 0x29, 0x20, 0x2f, 0x20, 0x33, 0x32, 0x29, 0x20
        /*00cd*/ 	.byte	0x25, 0x20, 0x34, 0x29, 0x00
	.type		__unnamed_1,@object
	.size		__unnamed_1,(__unnamed_2 - __unnamed_1)
__unnamed_1:
        /*00d2*/ 	.byte	0x61, 0x75, 0x74, 0x6f, 0x20, 0x63, 0x75, 0x74, 0x65, 0x3a, 0x3a, 0x61, 0x73, 0x5f, 0x70, 0x6f
        /* <DEDUP_REMOVED lines=24> */
        /*0262*/ 	.byte	0x5d, 0x00
	.type		__unnamed_2,@object
	.size		__unnamed_2,(.L_2 - __unnamed_2)
__unnamed_2:
        /* <DEDUP_REMOVED lines=42> */
        /*0504*/ 	.byte	0x43, 0x3c, 0x30, 0x3e, 0x3e, 0x3e, 0x3e, 0x5d, 0x00
.L_2:


//--------------------- .nv.shared._ZN7cutlass13device_kernelINS_4gemm6kernel13GemmUniversalIN4cute5tupleIJiiiiEEENS1_10collective13CollectiveMmaINS1_35MainloopSm100TmaUmmaWarpSpecializedILi41ELi2ELi4ENS5_IJNS4_1CILi8EEENSA_ILi1EEESC_EEEEENS5_IJNSA_ILi256EEENSA_ILi64EEENSA_ILi32EEEEEEaNS5_IJlSC_lEEEaSJ_NS4_8TiledMMAINS4_8MMA_AtomIJNS4_21SM100_MMA_S8_2x1SM_SSIaaiLi256ELi64ELNS4_4UMMA5MajorE0ELSO_0ELNSN_8SaturateE0EEEEEENS4_6LayoutINS5_IJSC_SC_SC_EEENS5_IJNSA_ILi0EEESU_SU_EEEEENS5_IJNS4_10UnderscoreESX_SX_EEEEENS4_18SM100_TMA_2SM_LOADENS4_14ComposedLayoutINS4_7SwizzleILi1ELi4ELi3EEENS4_18smem_ptr_flag_bitsILi8EEENSS_INS5_IJSB_SH_EEENS5_IJSH_SC_EEEEEEEvNS4_8identityENS4_28SM100_TMA_2SM_LOAD_MULTICASTES19_vS1A_EENS_8epilogue10collective18CollectiveEpilogueINS1D_23Sm100TmaWarpSpecializedILi1ELi1ELi64ELb0ELb0EEEJNS5_IJNSA_ILi128EEESG_SH_EEENS5_IJNSS_IS1I_SC_EENSS_ISG_SC_EEEEEaSJ_aSJ_NS1D_6fusion15FusionCallbacksIS1H_NS1N_17LinearCombinationIaiaiLNS_15FloatRoundStyleE2EEES1J_S1M_JEEENS4_5SM1004TMEM4LOAD26SM100_TMEM_LOAD_32dp32b64xENS4_13SM90_TMA_LOADENS11_INS12_ILi2ELi4ELi3EEES15_NSS_INS5_IJSB_SG_EEENS5_IJSG_SC_EEEEEEENS4_39AutoVectorizingCopyWithAssumedAlignmentILi128EEENS4_14SM90_TMA_STOREES22_S24_S24_EEEvvEEEEvNT_6ParamsE --------------------------
	.section	.nv.shared._ZN7cutlass13device_kernelINS_4gemm6kernel13GemmUniversalIN4cute5tupleIJiiiiEEENS1_10collective13CollectiveMmaINS1_35MainloopSm100TmaUmmaWarpSpecializedILi41ELi2ELi4ENS5_IJNS4_1CILi8EEENSA_ILi1EEESC_EEEEENS5_IJNSA_ILi256EEENSA_ILi64EEENSA_ILi32EEEEEEaNS5_IJlSC_lEEEaSJ_NS4_8TiledMMAINS4_8MMA_AtomIJNS4_21SM100_MMA_S8_2x1SM_SSIaaiLi256ELi64ELNS4_4UMMA5MajorE0ELSO_0ELNSN_8SaturateE0EEEEEENS4_6LayoutINS5_IJSC_SC_SC_EEENS5_IJNSA_ILi0EEESU_SU_EEEEENS5_IJNS4_10UnderscoreESX_SX_EEEEENS4_18SM100_TMA_2SM_LOADENS4_14ComposedLayoutINS4_7SwizzleILi1ELi4ELi3EEENS4_18smem_ptr_flag_bitsILi8EEENSS_INS5_IJSB_SH_EEENS5_IJSH_SC_EEEEEEEvNS4_8identityENS4_28SM100_TMA_2SM_LOAD_MULTICASTES19_vS1A_EENS_8epilogue10collective18CollectiveEpilogueINS1D_23Sm100TmaWarpSpecializedILi1ELi1ELi64ELb0ELb0EEEJNS5_IJNSA_ILi128EEESG_SH_EEENS5_IJNSS_IS1I_SC_EENSS_ISG_SC_EEEEEaSJ_aSJ_NS1D_6fusion15FusionCallbacksIS1H_NS1N_17LinearCombinationIaiaiLNS_15FloatRoundStyleE2EEES1J_S1M_JEEENS4_5SM1004TMEM4LOAD26SM100_TMEM_LOAD_32dp32b64xENS4_13SM90_TMA_LOADENS11_INS12_ILi2ELi4ELi3EEES15_NSS_INS5_IJSB_SG_EEENS5_IJSG_SC_EEEEEEENS4_39AutoVectorizingCopyWithAssumedAlignmentILi128EEENS4_14SM90_TMA_STOREES22_S24_S24_EEEvvEEEEvNT_6ParamsE,"aw",@nobits
	.sectionflags	@""
	.align	16
	.zero		1024


//--------------------- .nv.shared.reserved.0     --------------------------
	.section	.nv.shared.reserved.0,"aw",@nobits
	.weak		__nv_reservedSMEM_offset_0_alias
	.size		__nv_reservedSMEM_offset_0_alias, 0, 64
	.other		__nv_reservedSMEM_offset_0_alias,@"STO_CUDA_RESERVED_SHARED STV_DEFAULT"
__nv_reservedSMEM_offset_0_alias:
	.zero		0
.nv.shared.reserved.0:
	.zero		64
	.weak		__nv_reservedSMEM_tcgen05_partition
	.type		__nv_reservedSMEM_tcgen05_partition,@object
	.size		__nv_reservedSMEM_tcgen05_partition,(.L_0 - __nv_reservedSMEM_tcgen05_partition)
__nv_reservedSMEM_tcgen05_partition:
	.zero		32
.L_0:


//--------------------- .nv.global                --------------------------
	.section	.nv.global,"aw",@nobits
.nv.global:
	.type		_ZN40_INTERNAL_c21bf173_4_k_cu_fa8bc285_329814cute1_E,@object
	.size		_ZN40_INTERNAL_c21bf173_4_k_cu_fa8bc285_329814cute1_E,(_ZN40_INTERNAL_c21bf173_4_k_cu_fa8bc285_329814cuda3std3__45__cpo6cbeginE - _ZN40_INTERNAL_c21bf173_4_k_cu_fa8bc285_329814cute1_E)
_ZN40_INTERNAL_c21bf173_4_k_cu_fa8bc285_329814cute1_E:
	.zero		1
	.type		_ZN40_INTERNAL_c21bf173_4_k_cu_fa8bc285_329814cuda3std3__45__cpo6cbeginE,@object
	.size		_ZN40_INTERNAL_c21bf173_4_k_cu_fa8bc285_329814cuda3std3__45__cpo6cbeginE,(_ZN40_INTERNAL_c21bf173_4_k_cu_fa8bc285_329814cuda3std3__48in_placeE - _ZN40_INTERNAL_c21bf173_4_k_cu_fa8bc285_329814cuda3std3__45__cpo6cbeginE)
_ZN40_INTERNAL_c21bf173_4_k_cu_fa8bc285_329814cuda3std3__45__cpo6cbeginE:
	.zero		1
	.type		_ZN40_INTERNAL_c21bf173_4_k_cu_fa8bc285_329814cuda3std3__48in_placeE,@object
	.size		_ZN40_INTERNAL_c21bf173_4_k_cu_fa8bc285_329814cuda3std3__48in_placeE,(_ZN40_INTERNAL_c21bf173_4_k_cu_fa8bc285_329814cuda3std6ranges3__45__cpo9iter_moveE - _ZN40_INTERNAL_c21bf173_4_k_cu_fa8bc285_329814cuda3std3__48in_placeE)
_ZN40_INTERNAL_c21bf173_4_k_cu_fa8bc285_329814cuda3std3__48in_placeE:
	.zero		1
	.type		_ZN40_INTERNAL_c21bf173_4_k_cu_fa8bc285_329814cuda3std6ranges3__45__cpo9iter_moveE,@object
	.size		_ZN40_INTERNAL_c21bf173_4_k_cu_fa8bc285_329814cuda3std6ranges3__45__cpo9iter_moveE,(_ZN40_INTERNAL_c21bf173_4_k_cu_fa8bc285_329814cuda3std3__45__cpo5beginE - _ZN40_INTERNAL_c21bf173_4_k_cu_fa8bc285_329814cuda3std6ranges3__45__cpo9iter_moveE)
_ZN40_INTERNAL_c21bf173_4_k_cu_fa8bc285_329814cuda3std6ranges3__45__cpo9iter_moveE:
	.zero		1
	.type		_ZN40_INTERNAL_c21bf173_4_k_cu_fa8bc285_329814cuda3std3__45__cpo5beginE,@object
	.size		_ZN40_INTERNAL_c21bf173_4_k_cu_fa8bc285_329814cuda3std3__45__cpo5beginE,(_ZN40_INTERNAL_c21bf173_4_k_cu_fa8bc285_329814cuda3std3__442_GLOBAL__N__c21bf173_4_k_cu_fa8bc285_329816ignoreE - _ZN40_INTERNAL_c21bf173_4_k_cu_fa8bc285_329814cuda3std3__45__cpo5beginE)
_ZN40_INTERNAL_c21bf173_4_k_cu_fa8bc285_329814cuda3std3__45__cpo5beginE:
	.zero		1
	.type		_ZN40_INTERNAL_c21bf173_4_k_cu_fa8bc285_329814cuda3std3__442_GLOBAL__N__c21bf173_4_k_cu_fa8bc285_329816ignoreE,@object
	.size		_ZN40_INTERNAL_c21bf173_4_k_cu_fa8bc285_329814cuda3std3__442_GLOBAL__N__c21bf173_4_k_cu_fa8bc285_329816ignoreE,(_ZN40_INTERNAL_c21bf173_4_k_cu_fa8bc285_329814cute7productE - _ZN40_INTERNAL_c21bf173_4_k_cu_fa8bc285_329814cuda3std3__442_GLOBAL__N__c21bf173_4_k_cu_fa8bc285_329816ignoreE)
_ZN40_INTERNAL_c21bf173_4_k_cu_fa8bc285_329814cuda3std3__442_GLOBAL__N__c21bf173_4_k_cu_fa8bc285_329816ignoreE:
	.zero		1
	.type		_ZN40_INTERNAL_c21bf173_4_k_cu_fa8bc285_329814cute7productE,@object
	.size		_ZN40_INTERNAL_c21bf173_4_k_cu_fa8bc285_329814cute7productE,(_ZN40_INTERNAL_c21bf173_4_k_cu_fa8bc285_329814cuda3std3__45__cpo3endE - _ZN40_INTERNAL_c21bf173_4_k_cu_fa8bc285_329814cute7productE)
_ZN40_INTERNAL_c21bf173_4_k_cu_fa8bc285_329814cute7productE:
	.zero		1
	.type		_ZN40_INTERNAL_c21bf173_4_k_cu_fa8bc285_329814cuda3std3__45__cpo3endE,@object
	.size		_ZN40_INTERNAL_c21bf173_4_k_cu_fa8bc285_329814cuda3std3__45__cpo3endE,(_ZN40_INTERNAL_c21bf173_4_k_cu_fa8bc285_329814cuda3std3__419piecewise_constructE - _ZN40_INTERNAL_c21bf173_4_k_cu_fa8bc285_329814cuda3std3__45__cpo3endE)
_ZN40_INTERNAL_c21bf173_4_k_cu_fa8bc285_329814cuda3std3__45__cpo3endE:
	.zero		1
	.type		_ZN40_INTERNAL_c21bf173_4_k_cu_fa8bc285_329814cuda3std3__419piecewise_constructE,@object
	.size		_ZN40_INTERNAL_c21bf173_4_k_cu_fa8bc285_329814cuda3std3__419piecewise_constructE,(_ZN40_INTERNAL_c21bf173_4_k_cu_fa8bc285_329814cuda3std3__45__cpo4cendE - _ZN40_INTERNAL_c21bf173_4_k_cu_fa8bc285_329814cuda3std3__419piecewise_constructE)
_ZN40_INTERNAL_c21bf173_4_k_cu_fa8bc285_329814cuda3std3__419piecewise_constructE:
	.zero		1
	.type		_ZN40_INTERNAL_c21bf173_4_k_cu_fa8bc285_329814cuda3std3__45__cpo4cendE,@object
	.size		_ZN40_INTERNAL_c21bf173_4_k_cu_fa8bc285_329814cuda3std3__45__cpo4cendE,(_ZN40_INTERNAL_c21bf173_4_k_cu_fa8bc285_329814cuda3std6ranges3__45__cpo4swapE - _ZN40_INTERNAL_c21bf173_4_k_cu_fa8bc285_329814cuda3std3__45__cpo4cendE)
_ZN40_INTERNAL_c21bf173_4_k_cu_fa8bc285_329814cuda3std3__45__cpo4cendE:
	.zero		1
	.type		_ZN40_INTERNAL_c21bf173_4_k_cu_fa8bc285_329814cuda3std6ranges3__45__cpo4swapE,@object
	.size		_ZN40_INTERNAL_c21bf173_4_k_cu_fa8bc285_329814cuda3std6ranges3__45__cpo4swapE,(.L_10 - _ZN40_INTERNAL_c21bf173_4_k_cu_fa8bc285_329814cuda3std6ranges3__45__cpo4swapE)
_ZN40_INTERNAL_c21bf173_4_k_cu_fa8bc285_329814cuda3std6ranges3__45__cpo4swapE:
	.zero		1
.L_10:


//--------------------- .nv.constant0._ZN7cutlass13device_kernelINS_4gemm6kernel13GemmUniversalIN4cute5tupleIJiiiiEEENS1_10collective13CollectiveMmaINS1_35MainloopSm100TmaUmmaWarpSpecializedILi41ELi2ELi4ENS5_IJNS4_1CILi8EEENSA_ILi1EEESC_EEEEENS5_IJNSA_ILi256EEENSA_ILi64EEENSA_ILi32EEEEEEaNS5_IJlSC_lEEEaSJ_NS4_8TiledMMAINS4_8MMA_AtomIJNS4_21SM100_MMA_S8_2x1SM_SSIaaiLi256ELi64ELNS4_4UMMA5MajorE0ELSO_0ELNSN_8SaturateE0EEEEEENS4_6LayoutINS5_IJSC_SC_SC_EEENS5_IJNSA_ILi0EEESU_SU_EEEEENS5_IJNS4_10UnderscoreESX_SX_EEEEENS4_18SM100_TMA_2SM_LOADENS4_14ComposedLayoutINS4_7SwizzleILi1ELi4ELi3EEENS4_18smem_ptr_flag_bitsILi8EEENSS_INS5_IJSB_SH_EEENS5_IJSH_SC_EEEEEEEvNS4_8identityENS4_28SM100_TMA_2SM_LOAD_MULTICASTES19_vS1A_EENS_8epilogue10collective18CollectiveEpilogueINS1D_23Sm100TmaWarpSpecializedILi1ELi1ELi64ELb0ELb0EEEJNS5_IJNSA_ILi128EEESG_SH_EEENS5_IJNSS_IS1I_SC_EENSS_ISG_SC_EEEEEaSJ_aSJ_NS1D_6fusion15FusionCallbacksIS1H_NS1N_17LinearCombinationIaiaiLNS_15FloatRoundStyleE2EEES1J_S1M_JEEENS4_5SM1004TMEM4LOAD26SM100_TMEM_LOAD_32dp32b64xENS4_13SM90_TMA_LOADENS11_INS12_ILi2ELi4ELi3EEES15_NSS_INS5_IJSB_SG_EEENS5_IJSG_SC_EEEEEEENS4_39AutoVectorizingCopyWithAssumedAlignmentILi128EEENS4_14SM90_TMA_STOREES22_S24_S24_EEEvvEEEEvNT_6ParamsE --------------------------
	.section	.nv.constant0._ZN7cutlass13device_kernelINS_4gemm6kernel13GemmUniversalIN4cute5tupleIJiiiiEEENS1_10collective13CollectiveMmaINS1_35MainloopSm100TmaUmmaWarpSpecializedILi41ELi2ELi4ENS5_IJNS4_1CILi8EEENSA_ILi1EEESC_EEEEENS5_IJNSA_ILi256EEENSA_ILi64EEENSA_ILi32EEEEEEaNS5_IJlSC_lEEEaSJ_NS4_8TiledMMAINS4_8MMA_AtomIJNS4_21SM100_MMA_S8_2x1SM_SSIaaiLi256ELi64ELNS4_4UMMA5MajorE0ELSO_0ELNSN_8SaturateE0EEEEEENS4_6LayoutINS5_IJSC_SC_SC_EEENS5_IJNSA_ILi0EEESU_SU_EEEEENS5_IJNS4_10UnderscoreESX_SX_EEEEENS4_18SM100_TMA_2SM_LOADENS4_14ComposedLayoutINS4_7SwizzleILi1ELi4ELi3EEENS4_18smem_ptr_flag_bitsILi8EEENSS_INS5_IJSB_SH_EEENS5_IJSH_SC_EEEEEEEvNS4_8identityENS4_28SM100_TMA_2SM_LOAD_MULTICASTES19_vS1A_EENS_8epilogue10collective18CollectiveEpilogueINS1D_23Sm100TmaWarpSpecializedILi1ELi1ELi64ELb0ELb0EEEJNS5_IJNSA_ILi128EEESG_SH_EEENS5_IJNSS_IS1I_SC_EENSS_ISG_SC_EEEEEaSJ_aSJ_NS1D_6fusion15FusionCallbacksIS1H_NS1N_17LinearCombinationIaiaiLNS_15FloatRoundStyleE2EEES1J_S1M_JEEENS4_5SM1004TMEM4LOAD26SM100_TMEM_LOAD_32dp32b64xENS4_13SM90_TMA_LOADENS11_INS12_ILi2ELi4ELi3EEES15_NSS_INS5_IJSB_SG_EEENS5_IJSG_SC_EEEEEEENS4_39AutoVectorizingCopyWithAssumedAlignmentILi128EEENS4_14SM90_TMA_STOREES22_S24_S24_EEEvvEEEEvNT_6ParamsE,"a",@progbits
	.sectionflags	@""
	.align	4
.nv.constant0._ZN7cutlass13device_kernelINS_4gemm6kernel13GemmUniversalIN4cute5tupleIJiiiiEEENS1_10collective13CollectiveMmaINS1_35MainloopSm100TmaUmmaWarpSpecializedILi41ELi2ELi4ENS5_IJNS4_1CILi8EEENSA_ILi1EEESC_EEEEENS5_IJNSA_ILi256EEENSA_ILi64EEENSA_ILi32EEEEEEaNS5_IJlSC_lEEEaSJ_NS4_8TiledMMAINS4_8MMA_AtomIJNS4_21SM100_MMA_S8_2x1SM_SSIaaiLi256ELi64ELNS4_4UMMA5MajorE0ELSO_0ELNSN_8SaturateE0EEEEEENS4_6LayoutINS5_IJSC_SC_SC_EEENS5_IJNSA_ILi0EEESU_SU_EEEEENS5_IJNS4_10UnderscoreESX_SX_EEEEENS4_18SM100_TMA_2SM_LOADENS4_14ComposedLayoutINS4_7SwizzleILi1ELi4ELi3EEENS4_18smem_ptr_flag_bitsILi8EEENSS_INS5_IJSB_SH_EEENS5_IJSH_SC_EEEEEEEvNS4_8identityENS4_28SM100_TMA_2SM_LOAD_MULTICASTES19_vS1A_EENS_8epilogue10collective18CollectiveEpilogueINS1D_23Sm100TmaWarpSpecializedILi1ELi1ELi64ELb0ELb0EEEJNS5_IJNSA_ILi128EEESG_SH_EEENS5_IJNSS_IS1I_SC_EENSS_ISG_SC_EEEEEaSJ_aSJ_NS1D_6fusion15FusionCallbacksIS1H_NS1N_17LinearCombinationIaiaiLNS_15FloatRoundStyleE2EEES1J_S1M_JEEENS4_5SM1004TMEM4LOAD26SM100_TMEM_LOAD_32dp32b64xENS4_13SM90_TMA_LOADENS11_INS12_ILi2ELi4ELi3EEES15_NSS_INS5_IJSB_SG_EEENS5_IJSG_SC_EEEEEEENS4_39AutoVectorizingCopyWithAssumedAlignmentILi128EEENS4_14SM90_TMA_STOREES22_S24_S24_EEEvvEEEEvNT_6ParamsE:
	.zero		2944


//--------------------- SYMBOLS --------------------------

	.type		.nv.reservedSmem.offset0,@object
	.size		.nv.reservedSmem.offset0,0x4
	.type		.nv.reservedSmem.cap,@object
	.size		.nv.reservedSmem.cap,0x4
	.type		__assertfail,@function
